//
// Generated by NVIDIA NVVM Compiler
//
// Compiler Build ID: CL-36424714
// Cuda compilation tools, release 13.0, V13.0.88
// Based on NVVM 20.0.0
//

.version 9.0
.target sm_100
.address_size 64

	// .globl	_Z10init_stuffP17curandStateXORWOW
.global .align 4 .b8 precalc_xorwow_matrix[102400];
.global .align 4 .b8 precalc_xorwow_offset_matrix[102400];
.global .align 4 .b8 mrg32k3aM1[2304];
.global .align 4 .b8 mrg32k3aM2[2304];
.global .align 4 .b8 mrg32k3aM1SubSeq[2016];
.global .align 4 .b8 mrg32k3aM2SubSeq[2016];
.global .align 4 .b8 mrg32k3aM1Seq[2304];
.global .align 4 .b8 mrg32k3aM2Seq[2304];
.const .align 8 .b8 __cr_lgamma_table[72];

.visible .entry _Z10init_stuffP17curandStateXORWOW(
	.param .u64 .ptr .align 1 _Z10init_stuffP17curandStateXORWOW_param_0
)
{
	.reg .pred 	%p<24>;
	.reg .b32 	%r<406>;
	.reg .b64 	%rd<18>;

	ld.param.u64 	%rd8, [_Z10init_stuffP17curandStateXORWOW_param_0];
	cvta.to.global.u64 	%rd9, %rd8;
	mov.u32 	%r182, %ctaid.x;
	mov.u32 	%r183, %ntid.x;
	mov.u32 	%r184, %tid.x;
	mad.lo.s32 	%r185, %r182, %r183, %r184;
	cvt.s64.s32 	%rd17, %r185;
	mul.wide.s32 	%rd10, %r185, 48;
	add.s64 	%rd2, %rd9, %rd10;
	mov.b32 	%r186, -615985083;
	mov.b32 	%r187, -1377575096;
	st.global.v2.u32 	[%rd2], {%r187, %r186};
	mov.b32 	%r188, -123459836;
	mov.b32 	%r189, -965257515;
	st.global.v2.u32 	[%rd2+8], {%r189, %r188};
	mov.b32 	%r190, -733658551;
	mov.b32 	%r191, -589760388;
	st.global.v2.u32 	[%rd2+16], {%r191, %r190};
	setp.eq.s32 	%p1, %r185, 0;
	@%p1 bra 	$L__BB0_42;
	mov.b32 	%r312, 0;
	mov.u64 	%rd12, precalc_xorwow_matrix;
$L__BB0_2:
	and.b64  	%rd4, %rd17, 3;
	setp.eq.s64 	%p2, %rd4, 0;
	@%p2 bra 	$L__BB0_41;
	mul.wide.u32 	%rd11, %r312, 3200;
	add.s64 	%rd5, %rd12, %rd11;
	cvt.u32.u64 	%r2, %rd4;
	mov.b32 	%r313, 0;
$L__BB0_4:
	mov.b32 	%r326, 0;
	mov.u32 	%r327, %r326;
	mov.u32 	%r328, %r326;
	mov.u32 	%r329, %r326;
	mov.u32 	%r330, %r326;
	mov.u32 	%r319, %r326;
$L__BB0_5:
	mul.wide.u32 	%rd13, %r319, 4;
	add.s64 	%rd14, %rd2, %rd13;
	ld.global.u32 	%r10, [%rd14+4];
	shl.b32 	%r11, %r319, 5;
	mov.b32 	%r325, 0;
$L__BB0_6:
	.pragma "nounroll";
	shr.u32 	%r196, %r10, %r325;
	and.b32  	%r197, %r196, 1;
	setp.eq.b32 	%p3, %r197, 1;
	not.pred 	%p4, %p3;
	add.s32 	%r198, %r11, %r325;
	mul.lo.s32 	%r199, %r198, 5;
	mul.wide.u32 	%rd15, %r199, 4;
	add.s64 	%rd6, %rd5, %rd15;
	@%p4 bra 	$L__BB0_8;
	ld.global.u32 	%r200, [%rd6];
	xor.b32  	%r330, %r330, %r200;
	ld.global.u32 	%r201, [%rd6+4];
	xor.b32  	%r329, %r329, %r201;
	ld.global.u32 	%r202, [%rd6+8];
	xor.b32  	%r328, %r328, %r202;
	ld.global.u32 	%r203, [%rd6+12];
	xor.b32  	%r327, %r327, %r203;
	ld.global.u32 	%r204, [%rd6+16];
	xor.b32  	%r326, %r326, %r204;
$L__BB0_8:
	and.b32  	%r206, %r196, 2;
	setp.eq.s32 	%p5, %r206, 0;
	@%p5 bra 	$L__BB0_10;
	ld.global.u32 	%r207, [%rd6+20];
	xor.b32  	%r330, %r330, %r207;
	ld.global.u32 	%r208, [%rd6+24];
	xor.b32  	%r329, %r329, %r208;
	ld.global.u32 	%r209, [%rd6+28];
	xor.b32  	%r328, %r328, %r209;
	ld.global.u32 	%r210, [%rd6+32];
	xor.b32  	%r327, %r327, %r210;
	ld.global.u32 	%r211, [%rd6+36];
	xor.b32  	%r326, %r326, %r211;
$L__BB0_10:
	and.b32  	%r213, %r196, 4;
	setp.eq.s32 	%p6, %r213, 0;
	@%p6 bra 	$L__BB0_12;
	ld.global.u32 	%r214, [%rd6+40];
	xor.b32  	%r330, %r330, %r214;
	ld.global.u32 	%r215, [%rd6+44];
	xor.b32  	%r329, %r329, %r215;
	ld.global.u32 	%r216, [%rd6+48];
	xor.b32  	%r328, %r328, %r216;
	ld.global.u32 	%r217, [%rd6+52];
	xor.b32  	%r327, %r327, %r217;
	ld.global.u32 	%r218, [%rd6+56];
	xor.b32  	%r326, %r326, %r218;
$L__BB0_12:
	and.b32  	%r220, %r196, 8;
	setp.eq.s32 	%p7, %r220, 0;
	@%p7 bra 	$L__BB0_14;
	ld.global.u32 	%r221, [%rd6+60];
	xor.b32  	%r330, %r330, %r221;
	ld.global.u32 	%r222, [%rd6+64];
	xor.b32  	%r329, %r329, %r222;
	ld.global.u32 	%r223, [%rd6+68];
	xor.b32  	%r328, %r328, %r223;
	ld.global.u32 	%r224, [%rd6+72];
	xor.b32  	%r327, %r327, %r224;
	ld.global.u32 	%r225, [%rd6+76];
	xor.b32  	%r326, %r326, %r225;
$L__BB0_14:
	and.b32  	%r227, %r196, 16;
	setp.eq.s32 	%p8, %r227, 0;
	@%p8 bra 	$L__BB0_16;
	ld.global.u32 	%r228, [%rd6+80];
	xor.b32  	%r330, %r330, %r228;
	ld.global.u32 	%r229, [%rd6+84];
	xor.b32  	%r329, %r329, %r229;
	ld.global.u32 	%r230, [%rd6+88];
	xor.b32  	%r328, %r328, %r230;
	ld.global.u32 	%r231, [%rd6+92];
	xor.b32  	%r327, %r327, %r231;
	ld.global.u32 	%r232, [%rd6+96];
	xor.b32  	%r326, %r326, %r232;
$L__BB0_16:
	and.b32  	%r234, %r196, 32;
	setp.eq.s32 	%p9, %r234, 0;
	@%p9 bra 	$L__BB0_18;
	ld.global.u32 	%r235, [%rd6+100];
	xor.b32  	%r330, %r330, %r235;
	ld.global.u32 	%r236, [%rd6+104];
	xor.b32  	%r329, %r329, %r236;
	ld.global.u32 	%r237, [%rd6+108];
	xor.b32  	%r328, %r328, %r237;
	ld.global.u32 	%r238, [%rd6+112];
	xor.b32  	%r327, %r327, %r238;
	ld.global.u32 	%r239, [%rd6+116];
	xor.b32  	%r326, %r326, %r239;
$L__BB0_18:
	and.b32  	%r241, %r196, 64;
	setp.eq.s32 	%p10, %r241, 0;
	@%p10 bra 	$L__BB0_20;
	ld.global.u32 	%r242, [%rd6+120];
	xor.b32  	%r330, %r330, %r242;
	ld.global.u32 	%r243, [%rd6+124];
	xor.b32  	%r329, %r329, %r243;
	ld.global.u32 	%r244, [%rd6+128];
	xor.b32  	%r328, %r328, %r244;
	ld.global.u32 	%r245, [%rd6+132];
	xor.b32  	%r327, %r327, %r245;
	ld.global.u32 	%r246, [%rd6+136];
	xor.b32  	%r326, %r326, %r246;
$L__BB0_20:
	and.b32  	%r248, %r196, 128;
	setp.eq.s32 	%p11, %r248, 0;
	@%p11 bra 	$L__BB0_22;
	ld.global.u32 	%r249, [%rd6+140];
	xor.b32  	%r330, %r330, %r249;
	ld.global.u32 	%r250, [%rd6+144];
	xor.b32  	%r329, %r329, %r250;
	ld.global.u32 	%r251, [%rd6+148];
	xor.b32  	%r328, %r328, %r251;
	ld.global.u32 	%r252, [%rd6+152];
	xor.b32  	%r327, %r327, %r252;
	ld.global.u32 	%r253, [%rd6+156];
	xor.b32  	%r326, %r326, %r253;
$L__BB0_22:
	and.b32  	%r255, %r196, 256;
	setp.eq.s32 	%p12, %r255, 0;
	@%p12 bra 	$L__BB0_24;
	ld.global.u32 	%r256, [%rd6+160];
	xor.b32  	%r330, %r330, %r256;
	ld.global.u32 	%r257, [%rd6+164];
	xor.b32  	%r329, %r329, %r257;
	ld.global.u32 	%r258, [%rd6+168];
	xor.b32  	%r328, %r328, %r258;
	ld.global.u32 	%r259, [%rd6+172];
	xor.b32  	%r327, %r327, %r259;
	ld.global.u32 	%r260, [%rd6+176];
	xor.b32  	%r326, %r326, %r260;
$L__BB0_24:
	and.b32  	%r262, %r196, 512;
	setp.eq.s32 	%p13, %r262, 0;
	@%p13 bra 	$L__BB0_26;
	ld.global.u32 	%r263, [%rd6+180];
	xor.b32  	%r330, %r330, %r263;
	ld.global.u32 	%r264, [%rd6+184];
	xor.b32  	%r329, %r329, %r264;
	ld.global.u32 	%r265, [%rd6+188];
	xor.b32  	%r328, %r328, %r265;
	ld.global.u32 	%r266, [%rd6+192];
	xor.b32  	%r327, %r327, %r266;
	ld.global.u32 	%r267, [%rd6+196];
	xor.b32  	%r326, %r326, %r267;
$L__BB0_26:
	and.b32  	%r269, %r196, 1024;
	setp.eq.s32 	%p14, %r269, 0;
	@%p14 bra 	$L__BB0_28;
	ld.global.u32 	%r270, [%rd6+200];
	xor.b32  	%r330, %r330, %r270;
	ld.global.u32 	%r271, [%rd6+204];
	xor.b32  	%r329, %r329, %r271;
	ld.global.u32 	%r272, [%rd6+208];
	xor.b32  	%r328, %r328, %r272;
	ld.global.u32 	%r273, [%rd6+212];
	xor.b32  	%r327, %r327, %r273;
	ld.global.u32 	%r274, [%rd6+216];
	xor.b32  	%r326, %r326, %r274;
$L__BB0_28:
	and.b32  	%r276, %r196, 2048;
	setp.eq.s32 	%p15, %r276, 0;
	@%p15 bra 	$L__BB0_30;
	ld.global.u32 	%r277, [%rd6+220];
	xor.b32  	%r330, %r330, %r277;
	ld.global.u32 	%r278, [%rd6+224];
	xor.b32  	%r329, %r329, %r278;
	ld.global.u32 	%r279, [%rd6+228];
	xor.b32  	%r328, %r328, %r279;
	ld.global.u32 	%r280, [%rd6+232];
	xor.b32  	%r327, %r327, %r280;
	ld.global.u32 	%r281, [%rd6+236];
	xor.b32  	%r326, %r326, %r281;
$L__BB0_30:
	and.b32  	%r283, %r196, 4096;
	setp.eq.s32 	%p16, %r283, 0;
	@%p16 bra 	$L__BB0_32;
	ld.global.u32 	%r284, [%rd6+240];
	xor.b32  	%r330, %r330, %r284;
	ld.global.u32 	%r285, [%rd6+244];
	xor.b32  	%r329, %r329, %r285;
	ld.global.u32 	%r286, [%rd6+248];
	xor.b32  	%r328, %r328, %r286;
	ld.global.u32 	%r287, [%rd6+252];
	xor.b32  	%r327, %r327, %r287;
	ld.global.u32 	%r288, [%rd6+256];
	xor.b32  	%r326, %r326, %r288;
$L__BB0_32:
	and.b32  	%r290, %r196, 8192;
	setp.eq.s32 	%p17, %r290, 0;
	@%p17 bra 	$L__BB0_34;
	ld.global.u32 	%r291, [%rd6+260];
	xor.b32  	%r330, %r330, %r291;
	ld.global.u32 	%r292, [%rd6+264];
	xor.b32  	%r329, %r329, %r292;
	ld.global.u32 	%r293, [%rd6+268];
	xor.b32  	%r328, %r328, %r293;
	ld.global.u32 	%r294, [%rd6+272];
	xor.b32  	%r327, %r327, %r294;
	ld.global.u32 	%r295, [%rd6+276];
	xor.b32  	%r326, %r326, %r295;
$L__BB0_34:
	and.b32  	%r297, %r196, 16384;
	setp.eq.s32 	%p18, %r297, 0;
	@%p18 bra 	$L__BB0_36;
	ld.global.u32 	%r298, [%rd6+280];
	xor.b32  	%r330, %r330, %r298;
	ld.global.u32 	%r299, [%rd6+284];
	xor.b32  	%r329, %r329, %r299;
	ld.global.u32 	%r300, [%rd6+288];
	xor.b32  	%r328, %r328, %r300;
	ld.global.u32 	%r301, [%rd6+292];
	xor.b32  	%r327, %r327, %r301;
	ld.global.u32 	%r302, [%rd6+296];
	xor.b32  	%r326, %r326, %r302;
$L__BB0_36:
	and.b32  	%r304, %r196, 32768;
	setp.eq.s32 	%p19, %r304, 0;
	@%p19 bra 	$L__BB0_38;
	ld.global.u32 	%r305, [%rd6+300];
	xor.b32  	%r330, %r330, %r305;
	ld.global.u32 	%r306, [%rd6+304];
	xor.b32  	%r329, %r329, %r306;
	ld.global.u32 	%r307, [%rd6+308];
	xor.b32  	%r328, %r328, %r307;
	ld.global.u32 	%r308, [%rd6+312];
	xor.b32  	%r327, %r327, %r308;
	ld.global.u32 	%r309, [%rd6+316];
	xor.b32  	%r326, %r326, %r309;
$L__BB0_38:
	add.s32 	%r325, %r325, 16;
	setp.ne.s32 	%p20, %r325, 32;
	@%p20 bra 	$L__BB0_6;
	mad.lo.s32 	%r310, %r319, -31, %r11;
	add.s32 	%r319, %r310, 1;
	setp.ne.s32 	%p21, %r319, 5;
	@%p21 bra 	$L__BB0_5;
	st.global.u32 	[%rd2+4], %r330;
	st.global.u32 	[%rd2+8], %r329;
	st.global.u32 	[%rd2+12], %r328;
	st.global.u32 	[%rd2+16], %r327;
	st.global.u32 	[%rd2+20], %r326;
	add.s32 	%r313, %r313, 1;
	setp.lt.u32 	%p22, %r313, %r2;
	@%p22 bra 	$L__BB0_4;
$L__BB0_41:
	shr.u64 	%rd7, %rd17, 2;
	add.s32 	%r312, %r312, 1;
	setp.gt.u64 	%p23, %rd17, 3;
	mov.u64 	%rd17, %rd7;
	@%p23 bra 	$L__BB0_2;
$L__BB0_42:
	mov.b32 	%r311, 0;
	st.global.v2.u32 	[%rd2+24], {%r311, %r311};
	st.global.u32 	[%rd2+32], %r311;
	mov.b64 	%rd16, 0;
	st.global.u64 	[%rd2+40], %rd16;
	ret;

}
	// .globl	_Z10gol_kernelPhmmS_P17curandStateXORWOW
.visible .entry _Z10gol_kernelPhmmS_P17curandStateXORWOW(
	.param .u64 .ptr .align 1 _Z10gol_kernelPhmmS_P17curandStateXORWOW_param_0,
	.param .u64 _Z10gol_kernelPhmmS_P17curandStateXORWOW_param_1,
	.param .u64 _Z10gol_kernelPhmmS_P17curandStateXORWOW_param_2,
	.param .u64 .ptr .align 1 _Z10gol_kernelPhmmS_P17curandStateXORWOW_param_3,
	.param .u64 .ptr .align 1 _Z10gol_kernelPhmmS_P17curandStateXORWOW_param_4
)
{
	.reg .pred 	%p<35>;
	.reg .b16 	%rs<63>;
	.reg .b32 	%r<93>;
	.reg .b32 	%f<6>;
	.reg .b64 	%rd<124>;
	.reg .b64 	%fd<2>;

	ld.param.u64 	%rd40, [_Z10gol_kernelPhmmS_P17curandStateXORWOW_param_0];
	ld.param.u64 	%rd37, [_Z10gol_kernelPhmmS_P17curandStateXORWOW_param_1];
	ld.param.u64 	%rd38, [_Z10gol_kernelPhmmS_P17curandStateXORWOW_param_2];
	ld.param.u64 	%rd41, [_Z10gol_kernelPhmmS_P17curandStateXORWOW_param_4];
	cvta.to.global.u64 	%rd1, %rd41;
	cvta.to.global.u64 	%rd2, %rd40;
	mov.u32 	%r10, %ctaid.x;
	mov.u32 	%r1, %ntid.x;
	mov.u32 	%r11, %tid.x;
	mad.lo.s32 	%r91, %r10, %r1, %r11;
	cvt.s64.s32 	%rd117, %r91;
	setp.gt.u64 	%p1, %rd37, %rd117;
	@%p1 bra 	$L__BB1_31;
	add.s64 	%rd4, %rd38, -1;
	mul.lo.s64 	%rd42, %rd4, %rd37;
	setp.le.u64 	%p2, %rd42, %rd117;
	@%p2 bra 	$L__BB1_31;
	mul.lo.s64 	%rd5, %rd38, %rd37;
	setp.le.u64 	%p3, %rd5, %rd117;
	@%p3 bra 	$L__BB1_31;
	add.s64 	%rd6, %rd37, -1;
	mov.u32 	%r12, %nctaid.x;
	mul.lo.s32 	%r3, %r1, %r12;
	cvt.u32.u64 	%r13, %rd37;
$L__BB1_4:
	or.b64  	%rd43, %rd117, %rd37;
	and.b64  	%rd44, %rd43, -4294967296;
	setp.ne.s64 	%p4, %rd44, 0;
	@%p4 bra 	$L__BB1_6;
	cvt.u32.u64 	%r14, %rd117;
	div.u32 	%r15, %r14, %r13;
	mul.lo.s32 	%r16, %r15, %r13;
	sub.s32 	%r17, %r14, %r16;
	cvt.u64.u32 	%rd118, %r15;
	cvt.u64.u32 	%rd13, %r17;
	bra.uni 	$L__BB1_7;
$L__BB1_6:
	div.u64 	%rd118, %rd117, %rd37;
	mul.lo.s64 	%rd45, %rd118, %rd37;
	sub.s64 	%rd13, %rd117, %rd45;
$L__BB1_7:
	shl.b64 	%rd14, %rd118, 32;
	cvt.s64.s32 	%rd46, %rd118;
	add.s64 	%rd15, %rd4, %rd46;
	or.b64  	%rd47, %rd15, %rd38;
	and.b64  	%rd48, %rd47, -4294967296;
	setp.ne.s64 	%p5, %rd48, 0;
	@%p5 bra 	$L__BB1_9;
	cvt.u32.u64 	%r18, %rd38;
	cvt.u32.u64 	%r19, %rd15;
	rem.u32 	%r20, %r19, %r18;
	cvt.u64.u32 	%rd120, %r20;
	bra.uni 	$L__BB1_10;
$L__BB1_9:
	rem.u64 	%rd120, %rd15, %rd38;
$L__BB1_10:
	mul.lo.s64 	%rd19, %rd120, %rd37;
	mul.lo.s64 	%rd20, %rd118, %rd37;
	add.s64 	%rd49, %rd14, 4294967296;
	shr.s64 	%rd21, %rd49, 32;
	or.b64  	%rd50, %rd21, %rd38;
	and.b64  	%rd51, %rd50, -4294967296;
	setp.ne.s64 	%p6, %rd51, 0;
	@%p6 bra 	$L__BB1_12;
	cvt.u32.u64 	%r21, %rd38;
	cvt.u32.u64 	%r22, %rd21;
	rem.u32 	%r23, %r22, %r21;
	cvt.u64.u32 	%rd121, %r23;
	bra.uni 	$L__BB1_13;
$L__BB1_12:
	rem.u64 	%rd121, %rd21, %rd38;
$L__BB1_13:
	mul.lo.s64 	%rd25, %rd121, %rd37;
	shl.b64 	%rd26, %rd13, 32;
	cvt.s64.s32 	%rd52, %rd13;
	add.s64 	%rd27, %rd6, %rd52;
	or.b64  	%rd53, %rd27, %rd37;
	and.b64  	%rd54, %rd53, -4294967296;
	setp.ne.s64 	%p7, %rd54, 0;
	@%p7 bra 	$L__BB1_15;
	cvt.u32.u64 	%r24, %rd37;
	cvt.u32.u64 	%r25, %rd27;
	rem.u32 	%r26, %r25, %r24;
	cvt.u64.u32 	%rd30, %r26;
	bra.uni 	$L__BB1_16;
$L__BB1_15:
	rem.u64 	%rd30, %rd27, %rd37;
$L__BB1_16:
	add.s64 	%rd55, %rd26, 4294967296;
	shr.s64 	%rd31, %rd55, 32;
	or.b64  	%rd56, %rd31, %rd37;
	and.b64  	%rd57, %rd56, -4294967296;
	setp.ne.s64 	%p8, %rd57, 0;
	@%p8 bra 	$L__BB1_18;
	cvt.u32.u64 	%r27, %rd37;
	cvt.u32.u64 	%r28, %rd31;
	rem.u32 	%r29, %r28, %r27;
	cvt.u64.u32 	%rd34, %r29;
	bra.uni 	$L__BB1_19;
$L__BB1_18:
	rem.u64 	%rd34, %rd31, %rd37;
$L__BB1_19:
	add.s64 	%rd58, %rd20, %rd13;
	cvt.s64.s32 	%rd35, %rd58;
	add.s64 	%rd59, %rd2, %rd35;
	ld.global.u8 	%rs62, [%rd59];
	add.s16 	%rs7, %rs62, -2;
	setp.lt.u16 	%p9, %rs7, 2;
	@%p9 bra 	$L__BB1_30;
	setp.eq.s16 	%p10, %rs62, 1;
	@%p10 bra 	$L__BB1_24;
	setp.lt.u16 	%p32, %rs62, 100;
	@%p32 bra 	$L__BB1_23;
	mad.lo.s64 	%rd113, %rd117, 48, %rd1;
	ld.global.v2.u32 	{%r76, %r77}, [%rd113];
	shr.u32 	%r78, %r77, 2;
	xor.b32  	%r79, %r78, %r77;
	ld.global.v2.u32 	{%r80, %r81}, [%rd113+8];
	ld.global.v2.u32 	{%r82, %r83}, [%rd113+16];
	st.global.v2.u32 	[%rd113+8], {%r81, %r82};
	shl.b32 	%r84, %r83, 4;
	shl.b32 	%r85, %r79, 1;
	xor.b32  	%r86, %r85, %r84;
	xor.b32  	%r87, %r86, %r79;
	xor.b32  	%r88, %r87, %r83;
	st.global.v2.u32 	[%rd113+16], {%r83, %r88};
	add.s32 	%r89, %r76, 362437;
	st.global.v2.u32 	[%rd113], {%r89, %r80};
	add.s32 	%r90, %r88, %r89;
	cvt.rn.f32.u32 	%f4, %r90;
	fma.rn.f32 	%f5, %f4, 0f2F800000, 0f2F000000;
	cvt.f64.f32 	%fd1, %f5;
	setp.lt.f64 	%p33, %fd1, 0d3FA999999999999A;
	selp.b16 	%rs62, 3, 2, %p33;
	bra.uni 	$L__BB1_30;
$L__BB1_23:
	add.s16 	%rs62, %rs62, 10;
	bra.uni 	$L__BB1_30;
$L__BB1_24:
	setp.ne.s64 	%p11, %rd13, 0;
	@%p11 bra 	$L__BB1_26;
	add.s64 	%rd99, %rd34, %rd19;
	add.s64 	%rd100, %rd34, %rd20;
	add.s64 	%rd101, %rd34, %rd25;
	cvt.s64.s32 	%rd102, %rd19;
	add.s64 	%rd103, %rd2, %rd102;
	ld.global.u8 	%rs47, [%rd103];
	add.s16 	%rs48, %rs47, -1;
	and.b16  	%rs49, %rs48, 255;
	setp.lt.u16 	%p26, %rs49, 3;
	selp.b32 	%r52, 0, 10, %p26;
	cvt.s64.s32 	%rd104, %rd99;
	add.s64 	%rd105, %rd2, %rd104;
	ld.global.u8 	%rs50, [%rd105];
	add.s16 	%rs51, %rs50, -4;
	and.b16  	%rs52, %rs51, 255;
	setp.lt.u16 	%p27, %rs52, 253;
	add.s32 	%r53, %r52, 10;
	selp.b32 	%r54, %r53, %r52, %p27;
	cvt.s64.s32 	%rd106, %rd100;
	add.s64 	%rd107, %rd2, %rd106;
	ld.global.u8 	%rs53, [%rd107];
	add.s16 	%rs54, %rs53, -4;
	and.b16  	%rs55, %rs54, 255;
	setp.lt.u16 	%p28, %rs55, 253;
	add.s32 	%r55, %r54, 10;
	selp.b32 	%r56, %r55, %r54, %p28;
	cvt.s64.s32 	%rd108, %rd101;
	add.s64 	%rd109, %rd2, %rd108;
	ld.global.u8 	%rs56, [%rd109];
	add.s16 	%rs57, %rs56, -4;
	and.b16  	%rs58, %rs57, 255;
	setp.lt.u16 	%p29, %rs58, 253;
	add.s32 	%r57, %r56, 10;
	selp.b32 	%r58, %r57, %r56, %p29;
	cvt.s64.s32 	%rd110, %rd25;
	add.s64 	%rd111, %rd2, %rd110;
	ld.global.u8 	%rs59, [%rd111];
	add.s16 	%rs60, %rs59, -4;
	and.b16  	%rs61, %rs60, 255;
	setp.lt.u16 	%p30, %rs61, 253;
	add.s32 	%r59, %r58, 10;
	selp.b32 	%r92, %r59, %r58, %p30;
	bra.uni 	$L__BB1_29;
$L__BB1_26:
	setp.ne.s64 	%p12, %rd13, %rd6;
	@%p12 bra 	$L__BB1_28;
	add.s64 	%rd84, %rd19, %rd6;
	add.s64 	%rd85, %rd30, %rd19;
	add.s64 	%rd86, %rd30, %rd20;
	add.s64 	%rd87, %rd30, %rd25;
	add.s64 	%rd88, %rd25, %rd6;
	cvt.s64.s32 	%rd89, %rd84;
	add.s64 	%rd90, %rd2, %rd89;
	ld.global.u8 	%rs32, [%rd90];
	add.s16 	%rs33, %rs32, -1;
	and.b16  	%rs34, %rs33, 255;
	setp.lt.u16 	%p21, %rs34, 3;
	selp.b32 	%r44, 0, 10, %p21;
	cvt.s64.s32 	%rd91, %rd85;
	add.s64 	%rd92, %rd2, %rd91;
	ld.global.u8 	%rs35, [%rd92];
	add.s16 	%rs36, %rs35, -4;
	and.b16  	%rs37, %rs36, 255;
	setp.lt.u16 	%p22, %rs37, 253;
	add.s32 	%r45, %r44, 10;
	selp.b32 	%r46, %r45, %r44, %p22;
	cvt.s64.s32 	%rd93, %rd86;
	add.s64 	%rd94, %rd2, %rd93;
	ld.global.u8 	%rs38, [%rd94];
	add.s16 	%rs39, %rs38, -4;
	and.b16  	%rs40, %rs39, 255;
	setp.lt.u16 	%p23, %rs40, 253;
	add.s32 	%r47, %r46, 10;
	selp.b32 	%r48, %r47, %r46, %p23;
	cvt.s64.s32 	%rd95, %rd87;
	add.s64 	%rd96, %rd2, %rd95;
	ld.global.u8 	%rs41, [%rd96];
	add.s16 	%rs42, %rs41, -4;
	and.b16  	%rs43, %rs42, 255;
	setp.lt.u16 	%p24, %rs43, 253;
	add.s32 	%r49, %r48, 10;
	selp.b32 	%r50, %r49, %r48, %p24;
	cvt.s64.s32 	%rd97, %rd88;
	add.s64 	%rd98, %rd2, %rd97;
	ld.global.u8 	%rs44, [%rd98];
	add.s16 	%rs45, %rs44, -4;
	and.b16  	%rs46, %rs45, 255;
	setp.lt.u16 	%p25, %rs46, 253;
	add.s32 	%r51, %r50, 10;
	selp.b32 	%r92, %r51, %r50, %p25;
	bra.uni 	$L__BB1_29;
$L__BB1_28:
	add.s64 	%rd60, %rd30, %rd19;
	add.s64 	%rd61, %rd30, %rd20;
	add.s64 	%rd62, %rd30, %rd25;
	add.s64 	%rd63, %rd19, %rd13;
	add.s64 	%rd64, %rd25, %rd13;
	add.s64 	%rd65, %rd34, %rd19;
	add.s64 	%rd66, %rd34, %rd20;
	add.s64 	%rd67, %rd34, %rd25;
	cvt.s64.s32 	%rd68, %rd60;
	add.s64 	%rd69, %rd2, %rd68;
	ld.global.u8 	%rs8, [%rd69];
	add.s16 	%rs9, %rs8, -1;
	and.b16  	%rs10, %rs9, 255;
	setp.lt.u16 	%p13, %rs10, 3;
	selp.b32 	%r30, 0, 10, %p13;
	cvt.s64.s32 	%rd70, %rd61;
	add.s64 	%rd71, %rd2, %rd70;
	ld.global.u8 	%rs11, [%rd71];
	add.s16 	%rs12, %rs11, -4;
	and.b16  	%rs13, %rs12, 255;
	setp.lt.u16 	%p14, %rs13, 253;
	add.s32 	%r31, %r30, 10;
	selp.b32 	%r32, %r31, %r30, %p14;
	cvt.s64.s32 	%rd72, %rd62;
	add.s64 	%rd73, %rd2, %rd72;
	ld.global.u8 	%rs14, [%rd73];
	add.s16 	%rs15, %rs14, -4;
	and.b16  	%rs16, %rs15, 255;
	setp.lt.u16 	%p15, %rs16, 253;
	add.s32 	%r33, %r32, 10;
	selp.b32 	%r34, %r33, %r32, %p15;
	cvt.s64.s32 	%rd74, %rd63;
	add.s64 	%rd75, %rd2, %rd74;
	ld.global.u8 	%rs17, [%rd75];
	add.s16 	%rs18, %rs17, -4;
	and.b16  	%rs19, %rs18, 255;
	setp.lt.u16 	%p16, %rs19, 253;
	add.s32 	%r35, %r34, 10;
	selp.b32 	%r36, %r35, %r34, %p16;
	cvt.s64.s32 	%rd76, %rd64;
	add.s64 	%rd77, %rd2, %rd76;
	ld.global.u8 	%rs20, [%rd77];
	add.s16 	%rs21, %rs20, -4;
	and.b16  	%rs22, %rs21, 255;
	setp.lt.u16 	%p17, %rs22, 253;
	add.s32 	%r37, %r36, 10;
	selp.b32 	%r38, %r37, %r36, %p17;
	cvt.s64.s32 	%rd78, %rd65;
	add.s64 	%rd79, %rd2, %rd78;
	ld.global.u8 	%rs23, [%rd79];
	add.s16 	%rs24, %rs23, -4;
	and.b16  	%rs25, %rs24, 255;
	setp.lt.u16 	%p18, %rs25, 253;
	add.s32 	%r39, %r38, 10;
	selp.b32 	%r40, %r39, %r38, %p18;
	cvt.s64.s32 	%rd80, %rd66;
	add.s64 	%rd81, %rd2, %rd80;
	ld.global.u8 	%rs26, [%rd81];
	add.s16 	%rs27, %rs26, -4;
	and.b16  	%rs28, %rs27, 255;
	setp.lt.u16 	%p19, %rs28, 253;
	add.s32 	%r41, %r40, 10;
	selp.b32 	%r42, %r41, %r40, %p19;
	cvt.s64.s32 	%rd82, %rd67;
	add.s64 	%rd83, %rd2, %rd82;
	ld.global.u8 	%rs29, [%rd83];
	add.s16 	%rs30, %rs29, -4;
	and.b16  	%rs31, %rs30, 255;
	setp.lt.u16 	%p20, %rs31, 253;
	add.s32 	%r43, %r42, 10;
	selp.b32 	%r92, %r43, %r42, %p20;
$L__BB1_29:
	mad.lo.s64 	%rd112, %rd117, 48, %rd1;
	ld.global.v2.u32 	{%r60, %r61}, [%rd112];
	shr.u32 	%r62, %r61, 2;
	xor.b32  	%r63, %r62, %r61;
	ld.global.v2.u32 	{%r64, %r65}, [%rd112+8];
	ld.global.v2.u32 	{%r66, %r67}, [%rd112+16];
	st.global.v2.u32 	[%rd112+8], {%r65, %r66};
	shl.b32 	%r68, %r67, 4;
	shl.b32 	%r69, %r63, 1;
	xor.b32  	%r70, %r69, %r68;
	xor.b32  	%r71, %r70, %r63;
	xor.b32  	%r72, %r71, %r67;
	st.global.v2.u32 	[%rd112+16], {%r67, %r72};
	add.s32 	%r73, %r60, 362437;
	st.global.v2.u32 	[%rd112], {%r73, %r64};
	add.s32 	%r74, %r72, %r73;
	cvt.rn.f32.u32 	%f1, %r74;
	fma.rn.f32 	%f2, %f1, 0f2F800000, 0f2F000000;
	mul.f32 	%f3, %f2, 0f42C80000;
	cvt.rzi.s32.f32 	%r75, %f3;
	setp.ge.s32 	%p31, %r75, %r92;
	selp.u16 	%rs62, 1, 0, %p31;
$L__BB1_30:
	ld.param.u64 	%rd116, [_Z10gol_kernelPhmmS_P17curandStateXORWOW_param_3];
	cvta.to.global.u64 	%rd114, %rd116;
	add.s64 	%rd115, %rd114, %rd35;
	st.global.u8 	[%rd115], %rs62;
	add.s32 	%r91, %r91, %r3;
	cvt.s64.s32 	%rd117, %r91;
	setp.gt.u64 	%p34, %rd5, %rd117;
	@%p34 bra 	$L__BB1_4;
$L__BB1_31:
	ret;

}


// ===== COMPILED SASS (sm_100) =====

	.target	sm_100

	.elftype	@"ET_EXEC"


//--------------------- .note.nv.tkinfo           --------------------------
	.section	.note.nv.tkinfo,"",@"SHT_NOTE"
	.sectionflags	@"SHF_NOTE_NV_TKINFO"
	.tkinfo
        /*0018*/ 	.word	0x00000002
        /*0030*/ 	.string	""
        /*0030*/ 	.string	"ptxas"
        /*0030*/ 	.string	"Cuda compilation tools, release 13.0, V13.0.88"
        /*0030*/ 	.string	"Build cuda_13.0.r13.0/compiler.36424714_0"
        /*0030*/ 	.string	"-arch sm_100 -m 64 "



//--------------------- .note.nv.cuinfo           --------------------------
	.section	.note.nv.cuinfo,"",@"SHT_NOTE"
	.sectionflags	@"SHF_NOTE_NV_CUINFO"
        /*0018*/ 	.short	0x0002
        /*001a*/ 	.short	0x0064
        /*001c*/ 	.short	0x0082
	.zero		2


//--------------------- .nv.info                  --------------------------
	.section	.nv.info,"",@"SHT_CUDA_INFO"
	.align	4


	//----- nvinfo : EIATTR_REGCOUNT
	.align		4
        /*0000*/ 	.byte	0x04, 0x2f
        /*0002*/ 	.short	(.L_10 - .L_9)
	.align		4
.L_9:
        /*0004*/ 	.word	index@(_Z10init_stuffP17curandStateXORWOW)
        /*0008*/ 	.word	0x0000001f


	//----- nvinfo : EIATTR_FRAME_SIZE
	.align		4
.L_10:
        /*000c*/ 	.byte	0x04, 0x11
        /*000e*/ 	.short	(.L_12 - .L_11)
	.align		4
.L_11:
        /*0010*/ 	.word	index@(_Z10init_stuffP17curandStateXORWOW)
        /*0014*/ 	.word	0x00000000


	//----- nvinfo : EIATTR_REGCOUNT
	.align		4
.L_12:
        /*0018*/ 	.byte	0x04, 0x2f
        /*001a*/ 	.short	(.L_14 - .L_13)
	.align		4
.L_13:
        /*001c*/ 	.word	index@(_Z10gol_kernelPhmmS_P17curandStateXORWOW)
        /*0020*/ 	.word	0x00000020


	//----- nvinfo : EIATTR_FRAME_SIZE
	.align		4
.L_14:
        /*0024*/ 	.byte	0x04, 0x11
        /*0026*/ 	.short	(.L_16 - .L_15)
	.align		4
.L_15:
        /*0028*/ 	.word	index@($__internal_1_$__cuda_sm20_rem_u64)
        /*002c*/ 	.word	0x00000000


	//----- nvinfo : EIATTR_FRAME_SIZE
	.align		4
.L_16:
        /*0030*/ 	.byte	0x04, 0x11
        /*0032*/ 	.short	(.L_18 - .L_17)
	.align		4
.L_17:
        /*0034*/ 	.word	index@($__internal_0_$__cuda_sm20_div_u64)
        /*0038*/ 	.word	0x00000000


	//----- nvinfo : EIATTR_FRAME_SIZE
	.align		4
.L_18:
        /*003c*/ 	.byte	0x04, 0x11
        /*003e*/ 	.short	(.L_20 - .L_19)
	.align		4
.L_19:
        /*0040*/ 	.word	index@(_Z10gol_kernelPhmmS_P17curandStateXORWOW)
        /*0044*/ 	.word	0x00000000


	//----- nvinfo : EIATTR_MIN_STACK_SIZE
	.align		4
.L_20:
        /*0048*/ 	.byte	0x04, 0x12
        /*004a*/ 	.short	(.L_22 - .L_21)
	.align		4
.L_21:
        /*004c*/ 	.word	index@(_Z10gol_kernelPhmmS_P17curandStateXORWOW)
        /*0050*/ 	.word	0x00000000


	//----- nvinfo : EIATTR_MIN_STACK_SIZE
	.align		4
.L_22:
        /*0054*/ 	.byte	0x04, 0x12
        /*0056*/ 	.short	(.L_24 - .L_23)
	.align		4
.L_23:
        /*0058*/ 	.word	index@(_Z10init_stuffP17curandStateXORWOW)
        /*005c*/ 	.word	0x00000000
.L_24:


//--------------------- .nv.compat                --------------------------
	.section	.nv.compat,"",@"SHT_CUDA_COMPAT_INFO"
	.align	4
        /*0000*/ 	.byte	0x02, 0x09, 0x00, 0x00, 0x02, 0x02, 0x01, 0x00, 0x02, 0x05, 0x05, 0x00, 0x03, 0x07, 0x01, 0x01
        /*0010*/ 	.byte	0x02, 0x03, 0x00, 0x00, 0x02, 0x06, 0x01, 0x00, 0x04, 0x0b, 0x08, 0x00, 0x01, 0x00, 0x00, 0x00
        /*0020*/ 	.byte	0x00, 0x00, 0x00, 0x00


//--------------------- .nv.info._Z10gol_kernelPhmmS_P17curandStateXORWOW --------------------------
	.section	.nv.info._Z10gol_kernelPhmmS_P17curandStateXORWOW,"",@"SHT_CUDA_INFO"
	.sectionflags	@""
	.align	4


	//----- nvinfo : EIATTR_CUDA_API_VERSION
	.align		4
        /*0000*/ 	.byte	0x04, 0x37
        /*0002*/ 	.short	(.L_26 - .L_25)
.L_25:
        /*0004*/ 	.word	0x00000082


	//----- nvinfo : EIATTR_KPARAM_INFO
	.align		4
.L_26:
        /*0008*/ 	.byte	0x04, 0x17
        /*000a*/ 	.short	(.L_28 - .L_27)
.L_27:
        /*000c*/ 	.word	0x00000000
        /*0010*/ 	.short	0x0004
        /*0012*/ 	.short	0x0020
        /*0014*/ 	.byte	0x00, 0xf5, 0x21, 0x00


	//----- nvinfo : EIATTR_KPARAM_INFO
	.align		4
.L_28:
        /*0018*/ 	.byte	0x04, 0x17
        /*001a*/ 	.short	(.L_30 - .L_29)
.L_29:
        /*001c*/ 	.word	0x00000000
        /*0020*/ 	.short	0x0003
        /*0022*/ 	.short	0x0018
        /*0024*/ 	.byte	0x00, 0xf5, 0x21, 0x00


	//----- nvinfo : EIATTR_KPARAM_INFO
	.align		4
.L_30:
        /*0028*/ 	.byte	0x04, 0x17
        /*002a*/ 	.short	(.L_32 - .L_31)
.L_31:
        /*002c*/ 	.word	0x00000000
        /*0030*/ 	.short	0x0002
        /*0032*/ 	.short	0x0010
        /*0034*/ 	.byte	0x00, 0xf0, 0x21, 0x00


	//----- nvinfo : EIATTR_KPARAM_INFO
	.align		4
.L_32:
        /*0038*/ 	.byte	0x04, 0x17
        /*003a*/ 	.short	(.L_34 - .L_33)
.L_33:
        /*003c*/ 	.word	0x00000000
        /*0040*/ 	.short	0x0001
        /*0042*/ 	.short	0x0008
        /*0044*/ 	.byte	0x00, 0xf0, 0x21, 0x00


	//----- nvinfo : EIATTR_KPARAM_INFO
	.align		4
.L_34:
        /*0048*/ 	.byte	0x04, 0x17
        /*004a*/ 	.short	(.L_36 - .L_35)
.L_35:
        /*004c*/ 	.word	0x00000000
        /*0050*/ 	.short	0x0000
        /*0052*/ 	.short	0x0000
        /*0054*/ 	.byte	0x00, 0xf5, 0x21, 0x00


	//----- nvinfo : EIATTR_SPARSE_MMA_MASK
	.align		4
.L_36:
        /*0058*/ 	.byte	0x03, 0x50
        /*005a*/ 	.short	0x0000


	//----- nvinfo : EIATTR_MAXREG_COUNT
	.align		4
        /*005c*/ 	.byte	0x03, 0x1b
        /*005e*/ 	.short	0x00ff


	//----- nvinfo : EIATTR_MERCURY_ISA_VERSION
	.align		4
        /*0060*/ 	.byte	0x03, 0x5f
        /*0062*/ 	.short	0x0101


	//----- nvinfo : EIATTR_VRC_CTA_INIT_COUNT
	.align		4
        /*0064*/ 	.byte	0x02, 0x4a
	.zero		1
	.zero		1


	//----- nvinfo : EIATTR_EXIT_INSTR_OFFSETS
	.align		4
        /*0068*/ 	.byte	0x04, 0x1c
        /*006a*/ 	.short	(.L_38 - .L_37)


	//   ....[0]....
.L_37:
        /*006c*/ 	.word	0x00000090


	//   ....[1]....
        /*0070*/ 	.word	0x00000140


	//   ....[2]....
        /*0074*/ 	.word	0x000001c0


	//   ....[3]....
        /*0078*/ 	.word	0x00001c20


	//----- nvinfo : EIATTR_CRS_STACK_SIZE
	.align		4
.L_38:
        /*007c*/ 	.byte	0x04, 0x1e
        /*007e*/ 	.short	(.L_40 - .L_39)
.L_39:
        /*0080*/ 	.word	0x00000000


	//----- nvinfo : EIATTR_CBANK_PARAM_SIZE
	.align		4
.L_40:
        /*0084*/ 	.byte	0x03, 0x19
        /*0086*/ 	.short	0x0028


	//----- nvinfo : EIATTR_PARAM_CBANK
	.align		4
        /*0088*/ 	.byte	0x04, 0x0a
        /*008a*/ 	.short	(.L_42 - .L_41)
	.align		4
.L_41:
        /*008c*/ 	.word	index@(.nv.constant0._Z10gol_kernelPhmmS_P17curandStateXORWOW)
        /*0090*/ 	.short	0x0380
        /*0092*/ 	.short	0x0028


	//----- nvinfo : EIATTR_SW_WAR
	.align		4
.L_42:
        /*0094*/ 	.byte	0x04, 0x36
        /*0096*/ 	.short	(.L_44 - .L_43)
.L_43:
        /*0098*/ 	.word	0x00000008
.L_44:


//--------------------- .nv.info._Z10init_stuffP17curandStateXORWOW --------------------------
	.section	.nv.info._Z10init_stuffP17curandStateXORWOW,"",@"SHT_CUDA_INFO"
	.sectionflags	@""
	.align	4


	//----- nvinfo : EIATTR_CUDA_API_VERSION
	.align		4
        /*0000*/ 	.byte	0x04, 0x37
        /*0002*/ 	.short	(.L_46 - .L_45)
.L_45:
        /*0004*/ 	.word	0x00000082


	//----- nvinfo : EIATTR_KPARAM_INFO
	.align		4
.L_46:
        /*0008*/ 	.byte	0x04, 0x17
        /*000a*/ 	.short	(.L_48 - .L_47)
.L_47:
        /*000c*/ 	.word	0x00000000
        /*0010*/ 	.short	0x0000
        /*0012*/ 	.short	0x0000
        /*0014*/ 	.byte	0x00, 0xf5, 0x21, 0x00


	//----- nvinfo : EIATTR_SPARSE_MMA_MASK
	.align		4
.L_48:
        /*0018*/ 	.byte	0x03, 0x50
        /*001a*/ 	.short	0x0000


	//----- nvinfo : EIATTR_MAXREG_COUNT
	.align		4
        /*001c*/ 	.byte	0x03, 0x1b
        /*001e*/ 	.short	0x00ff


	//----- nvinfo : EIATTR_MERCURY_ISA_VERSION
	.align		4
        /*0020*/ 	.byte	0x03, 0x5f
        /*0022*/ 	.short	0x0101


	//----- nvinfo : EIATTR_VRC_CTA_INIT_COUNT
	.align		4
        /*0024*/ 	.byte	0x02, 0x4a
	.zero		1
	.zero		1


	//----- nvinfo : EIATTR_EXIT_INSTR_OFFSETS
	.align		4
        /*0028*/ 	.byte	0x04, 0x1c
        /*002a*/ 	.short	(.L_50 - .L_49)


	//   ....[0]....
.L_49:
        /*002c*/ 	.word	0x00000e80


	//----- nvinfo : EIATTR_CRS_STACK_SIZE
	.align		4
.L_50:
        /*0030*/ 	.byte	0x04, 0x1e
        /*0032*/ 	.short	(.L_52 - .L_51)
.L_51:
        /*0034*/ 	.word	0x00000000


	//----- nvinfo : EIATTR_CBANK_PARAM_SIZE
	.align		4
.L_52:
        /*0038*/ 	.byte	0x03, 0x19
        /*003a*/ 	.short	0x0008


	//----- nvinfo : EIATTR_PARAM_CBANK
	.align		4
        /*003c*/ 	.byte	0x04, 0x0a
        /*003e*/ 	.short	(.L_54 - .L_53)
	.align		4
.L_53:
        /*0040*/ 	.word	index@(.nv.constant0._Z10init_stuffP17curandStateXORWOW)
        /*0044*/ 	.short	0x0380
        /*0046*/ 	.short	0x0008


	//----- nvinfo : EIATTR_SW_WAR
	.align		4
.L_54:
        /*0048*/ 	.byte	0x04, 0x36
        /*004a*/ 	.short	(.L_56 - .L_55)
.L_55:
        /*004c*/ 	.word	0x00000008
.L_56:


//--------------------- .nv.callgraph             --------------------------
	.section	.nv.callgraph,"",@"SHT_CUDA_CALLGRAPH"
	.align	4
	.sectionentsize	8
	.align		4
        /*0000*/ 	.word	0x00000000
	.align		4
        /*0004*/ 	.word	0xffffffff
	.align		4
        /*0008*/ 	.word	0x00000000
	.align		4
        /*000c*/ 	.word	0xfffffffe
	.align		4
        /*0010*/ 	.word	0x00000000
	.align		4
        /*0014*/ 	.word	0xfffffffd
	.align		4
        /*0018*/ 	.word	0x00000000
	.align		4
        /*001c*/ 	.word	0xfffffffc


//--------------------- .nv.constant4             --------------------------
	.section	.nv.constant4,"a",@progbits
	.align	8
	.align		8
.nv.constant4:
        /*0000*/ 	.dword	precalc_xorwow_matrix
	.align		8
        /*0008*/ 	.dword	precalc_xorwow_offset_matrix
	.align		8
        /*0010*/ 	.dword	mrg32k3aM1
	.align		8
        /*0018*/ 	.dword	mrg32k3aM2
	.align		8
        /*0020*/ 	.dword	mrg32k3aM1SubSeq
	.align		8
        /*0028*/ 	.dword	mrg32k3aM2SubSeq
	.align		8
        /*0030*/ 	.dword	mrg32k3aM1Seq
	.align		8
        /*0038*/ 	.dword	mrg32k3aM2Seq


//--------------------- .nv.constant3             --------------------------
	.section	.nv.constant3,"a",@progbits
	.align	8
.nv.constant3:
	.type		__cr_lgamma_table,@object
	.size		__cr_lgamma_table,(.L_8 - __cr_lgamma_table)
__cr_lgamma_table:
        /*0000*/ 	.byte	0x00, 0x00, 0x00, 0x00, 0x00, 0x00, 0x00, 0x00, 0x00, 0x00, 0x00, 0x00, 0x00, 0x00, 0x00, 0x00
        /*0010*/ 	.byte	0xef, 0x39, 0xfa, 0xfe, 0x42, 0x2e, 0xe6, 0x3f, 0x02, 0x20, 0x2a, 0xfa, 0x0b, 0xab, 0xfc, 0x3f
        /*0020*/ 	.byte	0xf9, 0x2c, 0x92, 0x7c, 0xa7, 0x6c, 0x09, 0x40, 0xc9, 0x79, 0x44, 0x3c, 0x64, 0x26, 0x13, 0x40
        /*0030*/ 	.byte	0xca, 0x01, 0xcf, 0x3a, 0x27, 0x51, 0x1a, 0x40, 0x30, 0xcc, 0x2d, 0xf3, 0xe1, 0x0c, 0x21, 0x40
        /*0040*/ 	.byte	0x0d, 0xb7, 0xfc, 0x82, 0x8e, 0x35, 0x25, 0x40
.L_8:


//--------------------- .text._Z10gol_kernelPhmmS_P17curandStateXORWOW --------------------------
	.section	.text._Z10gol_kernelPhmmS_P17curandStateXORWOW,"ax",@progbits
	.align	128
        .global         _Z10gol_kernelPhmmS_P17curandStateXORWOW
        .type           _Z10gol_kernelPhmmS_P17curandStateXORWOW,@function
        .size           _Z10gol_kernelPhmmS_P17curandStateXORWOW,(.L_x_36 - _Z10gol_kernelPhmmS_P17curandStateXORWOW)
        .other          _Z10gol_kernelPhmmS_P17curandStateXORWOW,@"STO_CUDA_ENTRY STV_DEFAULT"
_Z10gol_kernelPhmmS_P17curandStateXORWOW:
.text._Z10gol_kernelPhmmS_P17curandStateXORWOW:
[----:B------:R-:W-:Y:S01]  /*0000*/  LDC R1, c[0x0][0x37c] ;  /* 0x0000df00ff017b82 */ /* 0x000fe20000000800 */
[----:B------:R-:W0:Y:S07]  /*0010*/  S2R R0, SR_TID.X ;  /* 0x0000000000007919 */ /* 0x000e2e0000002100 */
[----:B------:R-:W0:Y:S01]  /*0020*/  S2UR UR4, SR_CTAID.X ;  /* 0x00000000000479c3 */ /* 0x000e220000002500 */
[----:B------:R-:W1:Y:S07]  /*0030*/  LDCU.64 UR8, c[0x0][0x388] ;  /* 0x00007100ff0877ac */ /* 0x000e6e0008000a00 */
[----:B------:R-:W0:Y:S02]  /*0040*/  LDC R5, c[0x0][0x360] ;  /* 0x0000d800ff057b82 */ /* 0x000e240000000800 */
[----:B0-----:R-:W-:-:S05]  /*0050*/  IMAD R0, R5, UR4, R0 ;  /* 0x0000000405007c24 */ /* 0x001fca000f8e0200 */
[----:B-1----:R-:W-:Y:S02]  /*0060*/  ISETP.GE.U32.AND P0, PT, R0, UR8, PT ;  /* 0x0000000800007c0c */ /* 0x002fe4000bf06070 */
[----:B------:R-:W-:-:S04]  /*0070*/  SHF.R.S32.HI R3, RZ, 0x1f, R0 ;  /* 0x0000001fff037819 */ /* 0x000fc80000011400 */
[----:B------:R-:W-:-:S13]  /*0080*/  ISETP.GE.U32.AND.EX P0, PT, R3, UR9, PT, P0 ;  /* 0x0000000903007c0c */ /* 0x000fda000bf06100 */
[----:B------:R-:W-:Y:S05]  /*0090*/  @!P0 EXIT ;  /* 0x000000000000894d */ /* 0x000fea0003800000 */
[----:B------:R-:W0:Y:S02]  /*00a0*/  LDCU.64 UR10, c[0x0][0x390] ;  /* 0x00007200ff0a77ac */ /* 0x000e240008000a00 */
[----:B0-----:R-:W-:-:S04]  /*00b0*/  UIADD3 UR12, UP0, UPT, UR10, -0x1, URZ ;  /* 0xffffffff0a0c7890 */ /* 0x001fc8000ff1e0ff */
[----:B------:R-:W-:Y:S02]  /*00c0*/  UIADD3.X UR13, UPT, UPT, UR11, -0x1, URZ, UP0, !UPT ;  /* 0xffffffff0b0d7890 */ /* 0x000fe400087fe4ff */
[----:B------:R-:W-:Y:S02]  /*00d0*/  UIMAD.WIDE.U32 UR6, UR12, UR8, URZ ;  /* 0x000000080c0672a5 */ /* 0x000fe4000f8e00ff */
[----:B------:R-:W-:-:S04]  /*00e0*/  UIMAD UR4, UR13, UR8, URZ ;  /* 0x000000080d0472a4 */ /* 0x000fc8000f8e02ff */
[----:B------:R-:W-:Y:S01]  /*00f0*/  UIMAD UR4, UR12, UR9, UR4 ;  /* 0x000000090c0472a4 */ /* 0x000fe2000f8e0204 */
[----:B------:R-:W-:-:S03]  /*0100*/  ISETP.LT.U32.AND P0, PT, R0, UR6, PT ;  /* 0x0000000600007c0c */ /* 0x000fc6000bf01070 */
[----:B------:R-:W-:-:S06]  /*0110*/  UIADD3 UR4, UPT, UPT, UR7, UR4, URZ ;  /* 0x0000000407047290 */ /* 0x000fcc000fffe0ff */
[----:B------:R-:W-:-:S05]  /*0120*/  IMAD.U32 R2, RZ, RZ, UR4 ;  /* 0x00000004ff027e24 */ /* 0x000fca000f8e00ff */
[----:B------:R-:W-:-:S13]  /*0130*/  ISETP.GT.U32.AND.EX P0, PT, R2, R3, PT, P0 ;  /* 0x000000030200720c */ /* 0x000fda0003f04100 */
[----:B------:R-:W-:Y:S05]  /*0140*/  @!P0 EXIT ;  /* 0x000000000000894d */ /* 0x000fea0003800000 */
[----:B------:R-:W-:Y:S02]  /*0150*/  UIMAD UR4, UR11, UR8, URZ ;  /* 0x000000080b0472a4 */ /* 0x000fe4000f8e02ff */
[----:B------:R-:W-:Y:S02]  /*0160*/  UIMAD.WIDE.U32 UR14, UR10, UR8, URZ ;  /* 0x000000080a0e72a5 */ /* 0x000fe4000f8e00ff */
[----:B------:R-:W-:-:S04]  /*0170*/  UIMAD UR4, UR9, UR10, UR4 ;  /* 0x0000000a090472a4 */ /* 0x000fc8000f8e0204 */
[----:B------:R-:W-:Y:S01]  /*0180*/  UIADD3 UR6, UPT, UPT, UR15, UR4, URZ ;  /* 0x000000040f067290 */ /* 0x000fe2000fffe0ff */
[----:B------:R-:W-:-:S05]  /*0190*/  ISETP.LT.U32.AND P0, PT, R0, UR14, PT ;  /* 0x0000000e00007c0c */ /* 0x000fca000bf01070 */
[----:B------:R-:W-:-:S05]  /*01a0*/  IMAD.U32 R2, RZ, RZ, UR6 ;  /* 0x00000006ff027e24 */ /* 0x000fca000f8e00ff */
[----:B------:R-:W-:-:S13]  /*01b0*/  ISETP.GT.U32.AND.EX P0, PT, R2, R3, PT, P0 ;  /* 0x000000030200720c */ /* 0x000fda0003f04100 */
[----:B------:R-:W-:Y:S05]  /*01c0*/  @!P0 EXIT ;  /* 0x000000000000894d */ /* 0x000fea0003800000 */
[----:B------:R-:W0:Y:S01]  /*01d0*/  LDC R2, c[0x0][0x388] ;  /* 0x0000e200ff027b82 */ /* 0x000e220000000800 */
[----:B------:R-:W1:Y:S01]  /*01e0*/  LDCU UR7, c[0x0][0x370] ;  /* 0x00006e00ff0777ac */ /* 0x000e620008000800 */
[----:B------:R-:W-:Y:S01]  /*01f0*/  BSSY.RECONVERGENT B0, `(.L_x_0) ;  /* 0x00001a2000007945 */ /* 0x000fe20003800200 */
[----:B------:R-:W-:Y:S01]  /*0200*/  IMAD.MOV.U32 R4, RZ, RZ, R0 ;  /* 0x000000ffff047224 */ /* 0x000fe200078e0000 */
[----:B------:R-:W-:Y:S01]  /*0210*/  UIADD3 UR4, UP0, UPT, UR8, -0x1, URZ ;  /* 0xffffffff08047890 */ /* 0x000fe2000ff1e0ff */
[----:B------:R-:W2:Y:S03]  /*0220*/  LDCU.64 UR10, c[0x0][0x358] ;  /* 0x00006b00ff0a77ac */ /* 0x000ea60008000a00 */
[----:B------:R-:W3:Y:S01]  /*0230*/  LDC.64 R16, c[0x0][0x3a0] ;  /* 0x0000e800ff107b82 */ /* 0x000ee20000000a00 */
[----:B------:R-:W4:Y:S01]  /*0240*/  LDCU UR19, c[0x0][0x388] ;  /* 0x00007100ff1377ac */ /* 0x000f220008000800 */
[----:B------:R-:W0:Y:S06]  /*0250*/  LDCU UR18, c[0x0][0x38c] ;  /* 0x00007180ff1277ac */ /* 0x000e2c0008000800 */
[----:B------:R-:W0:Y:S01]  /*0260*/  LDC.64 R14, c[0x0][0x388] ;  /* 0x0000e200ff0e7b82 */ /* 0x000e220000000a00 */
[----:B-1----:R-:W-:Y:S01]  /*0270*/  IMAD R5, R5, UR7, RZ ;  /* 0x0000000705057c24 */ /* 0x002fe2000f8e02ff */
[----:B------:R-:W1:Y:S06]  /*0280*/  LDCU UR22, c[0x0][0x394] ;  /* 0x00007280ff1677ac */ /* 0x000e6c0008000800 */
[----:B------:R-:W0:Y:S01]  /*0290*/  LDC.64 R12, c[0x0][0x380] ;  /* 0x0000e000ff0c7b82 */ /* 0x000e220000000a00 */
[----:B------:R-:W0:Y:S01]  /*02a0*/  LDCU UR23, c[0x0][0x390] ;  /* 0x00007200ff1777ac */ /* 0x000e220008000800 */
[----:B------:R-:W0:Y:S01]  /*02b0*/  LDCU.64 UR20, c[0x0][0x388] ;  /* 0x00007100ff1477ac */ /* 0x000e220008000a00 */
[----:B------:R-:W0:Y:S01]  /*02c0*/  LDCU.64 UR16, c[0x0][0x398] ;  /* 0x00007300ff1077ac */ /* 0x000e220008000a00 */
[----:B--2-4-:R-:W-:-:S12]  /*02d0*/  UIADD3.X UR5, UPT, UPT, UR9, -0x1, URZ, UP0, !UPT ;  /* 0xffffffff09057890 */ /* 0x014fd800087fe4ff */
.L_x_24:
[----:B0-----:R-:W-:Y:S01]  /*02e0*/  LOP3.LUT R6, R3, UR18, RZ, 0xfc, !PT ;  /* 0x0000001203067c12 */ /* 0x001fe2000f8efcff */
[----:B------:R-:W-:Y:S03]  /*02f0*/  BSSY.RECONVERGENT B1, `(.L_x_1) ;  /* 0x0000023000017945 */ /* 0x000fe60003800200 */
[----:B------:R-:W-:-:S13]  /*0300*/  ISETP.NE.U32.AND P0, PT, R6, RZ, PT ;  /* 0x000000ff0600720c */ /* 0x000fda0003f05070 */
[----:B------:R-:W-:Y:S05]  /*0310*/  @P0 BRA `(.L_x_2) ;  /* 0x0000000000540947 */ /* 0x000fea0003800000 */
[----:B------:R-:W0:Y:S01]  /*0320*/  I2F.U32.RP R8, UR19 ;  /* 0x0000001300087d06 */ /* 0x000e220008209000 */
[----:B------:R-:W-:-:S07]  /*0330*/  ISETP.NE.U32.AND P2, PT, RZ, UR19, PT ;  /* 0x00000013ff007c0c */ /* 0x000fce000bf45070 */
[----:B0-----:R-:W0:Y:S02]  /*0340*/  MUFU.RCP R8, R8 ;  /* 0x0000000800087308 */ /* 0x001e240000001000 */
[----:B0-----:R-:W-:-:S06]  /*0350*/  VIADD R6, R8, 0xffffffe ;  /* 0x0ffffffe08067836 */ /* 0x001fcc0000000000 */
[----:B------:R0:W2:Y:S02]  /*0360*/  F2I.FTZ.U32.TRUNC.NTZ R7, R6 ;  /* 0x0000000600077305 */ /* 0x0000a4000021f000 */
[----:B0-----:R-:W-:Y:S02]  /*0370*/  IMAD.MOV.U32 R6, RZ, RZ, RZ ;  /* 0x000000ffff067224 */ /* 0x001fe400078e00ff */
[----:B--2---:R-:W-:-:S04]  /*0380*/  IMAD.MOV R9, RZ, RZ, -R7 ;  /* 0x000000ffff097224 */ /* 0x004fc800078e0a07 */
[----:B------:R-:W-:-:S04]  /*0390*/  IMAD R9, R9, UR19, RZ ;  /* 0x0000001309097c24 */ /* 0x000fc8000f8e02ff */
[----:B------:R-:W-:-:S06]  /*03a0*/  IMAD.HI.U32 R7, R7, R9, R6 ;  /* 0x0000000907077227 */ /* 0x000fcc00078e0006 */
[----:B------:R-:W-:-:S05]  /*03b0*/  IMAD.HI.U32 R7, R7, R0, RZ ;  /* 0x0000000007077227 */ /* 0x000fca00078e00ff */
[----:B------:R-:W-:-:S05]  /*03c0*/  IADD3 R9, PT, PT, -R7, RZ, RZ ;  /* 0x000000ff07097210 */ /* 0x000fca0007ffe1ff */
[----:B------:R-:W-:-:S05]  /*03d0*/  IMAD R9, R9, UR19, R0 ;  /* 0x0000001309097c24 */ /* 0x000fca000f8e0200 */
[----:B------:R-:W-:-:S13]  /*03e0*/  ISETP.GE.U32.AND P0, PT, R9, UR19, PT ;  /* 0x0000001309007c0c */ /* 0x000fda000bf06070 */
[----:B------:R-:W-:Y:S02]  /*03f0*/  @P0 VIADD R9, R9, -UR19 ;  /* 0x8000001309090c36 */ /* 0x000fe40008000000 */
[----:B------:R-:W-:-:S03]  /*0400*/  @P0 VIADD R7, R7, 0x1 ;  /* 0x0000000107070836 */ /* 0x000fc60000000000 */
[----:B------:R-:W-:-:S13]  /*0410*/  ISETP.GE.U32.AND P1, PT, R9, UR19, PT ;  /* 0x0000001309007c0c */ /* 0x000fda000bf26070 */
[----:B------:R-:W-:Y:S01]  /*0420*/  @P1 VIADD R7, R7, 0x1 ;  /* 0x0000000107071836 */ /* 0x000fe20000000000 */
[----:B------:R-:W-:-:S05]  /*0430*/  @!P2 LOP3.LUT R7, RZ, UR19, RZ, 0x33, !PT ;  /* 0x00000013ff07ac12 */ /* 0x000fca000f8e33ff */
[----:B------:R-:W-:-:S04]  /*0440*/  IMAD.MOV R9, RZ, RZ, -R7 ;  /* 0x000000ffff097224 */ /* 0x000fc800078e0a07 */
[----:B------:R-:W-:Y:S01]  /*0450*/  IMAD R8, R9, UR19, R0 ;  /* 0x0000001309087c24 */ /* 0x000fe2000f8e0200 */
[----:B------:R-:W-:Y:S06]  /*0460*/  BRA `(.L_x_3) ;  /* 0x00000000002c7947 */ /* 0x000fec0003800000 */
.L_x_2:
[----:B------:R-:W-:-:S07]  /*0470*/  MOV R18, 0x490 ;  /* 0x0000049000127802 */ /* 0x000fce0000000f00 */
[----:B-1-3--:R-:W-:Y:S05]  /*0480*/  CALL.REL.NOINC `($__internal_0_$__cuda_sm20_div_u64) ;  /* 0x0000001400e87944 */ /* 0x00afea0003c00000 */
[----:B------:R-:W-:Y:S02]  /*0490*/  IADD3 R18, P0, PT, RZ, -R10, RZ ;  /* 0x8000000aff127210 */ /* 0x000fe40007f1e0ff */
[----:B------:R-:W-:-:S03]  /*04a0*/  MOV R7, R3 ;  /* 0x0000000300077202 */ /* 0x000fc60000000f00 */
[----:B------:R-:W-:-:S04]  /*04b0*/  IMAD.X R6, RZ, RZ, ~R6, P0 ;  /* 0x000000ffff067224 */ /* 0x000fc800000e0e06 */
[----:B------:R-:W-:Y:S02]  /*04c0*/  IMAD R11, R6, UR20, RZ ;  /* 0x00000014060b7c24 */ /* 0x000fe4000f8e02ff */
[----:B------:R-:W-:Y:S02]  /*04d0*/  IMAD.MOV.U32 R6, RZ, RZ, R0 ;  /* 0x000000ffff067224 */ /* 0x000fe400078e0000 */
[C---:B------:R-:W-:Y:S02]  /*04e0*/  IMAD R11, R18.reuse, UR21, R11 ;  /* 0x00000015120b7c24 */ /* 0x040fe4000f8e020b */
[----:B------:R-:W-:-:S04]  /*04f0*/  IMAD.WIDE.U32 R8, R18, UR20, R6 ;  /* 0x0000001412087c25 */ /* 0x000fc8000f8e0006 */
[----:B------:R-:W-:Y:S02]  /*0500*/  IMAD.MOV.U32 R7, RZ, RZ, R10 ;  /* 0x000000ffff077224 */ /* 0x000fe400078e000a */
[----:B------:R-:W-:-:S07]  /*0510*/  IMAD.IADD R6, R9, 0x1, R11 ;  /* 0x0000000109067824 */ /* 0x000fce00078e020b */
.L_x_3:
[----:B-1----:R-:W-:Y:S05]  /*0520*/  BSYNC.RECONVERGENT B1 ;  /* 0x0000000000017941 */ /* 0x002fea0003800200 */
.L_x_1:
[C---:B------:R-:W-:Y:S01]  /*0530*/  IADD3 R24, P0, PT, R7.reuse, UR12, RZ ;  /* 0x0000000c07187c10 */ /* 0x040fe2000ff1e0ff */
[----:B------:R-:W-:Y:S03]  /*0540*/  BSSY.RECONVERGENT B1, `(.L_x_4) ;  /* 0x000001d000017945 */ /* 0x000fe60003800200 */
[----:B------:R-:W-:-:S04]  /*0550*/  LEA.HI.X.SX32 R26, R7, UR13, 0x1, P0 ;  /* 0x0000000d071a7c11 */ /* 0x000fc800080f0eff */
[----:B------:R-:W-:-:S04]  /*0560*/  LOP3.LUT R9, R26, UR22, RZ, 0xfc, !PT ;  /* 0x000000161a097c12 */ /* 0x000fc8000f8efcff */
[----:B------:R-:W-:-:S13]  /*0570*/  ISETP.NE.U32.AND P0, PT, R9, RZ, PT ;  /* 0x000000ff0900720c */ /* 0x000fda0003f05070 */
[----:B------:R-:W-:Y:S05]  /*0580*/  @P0 BRA `(.L_x_5) ;  /* 0x0000000000480947 */ /* 0x000fea0003800000 */
[----:B------:R-:W0:Y:S01]  /*0590*/  I2F.U32.RP R9, UR23 ;  /* 0x0000001700097d06 */ /* 0x000e220008209000 */
[----:B------:R-:W-:-:S07]  /*05a0*/  ISETP.NE.U32.AND P1, PT, RZ, UR23, PT ;  /* 0x00000017ff007c0c */ /* 0x000fce000bf25070 */
[----:B0-----:R-:W0:Y:S02]  /*05b0*/  MUFU.RCP R9, R9 ;  /* 0x0000000900097308 */ /* 0x001e240000001000 */
[----:B0-----:R-:W-:-:S06]  /*05c0*/  VIADD R10, R9, 0xffffffe ;  /* 0x0ffffffe090a7836 */ /* 0x001fcc0000000000 */
[----:B------:R0:W1:Y:S02]  /*05d0*/  F2I.FTZ.U32.TRUNC.NTZ R11, R10 ;  /* 0x0000000a000b7305 */ /* 0x000064000021f000 */
[----:B0-----:R-:W-:Y:S02]  /*05e0*/  IMAD.MOV.U32 R10, RZ, RZ, RZ ;  /* 0x000000ffff0a7224 */ /* 0x001fe400078e00ff */
[----:B-1----:R-:W-:-:S04]  /*05f0*/  IMAD.MOV R19, RZ, RZ, -R11 ;  /* 0x000000ffff137224 */ /* 0x002fc800078e0a0b */
[----:B------:R-:W-:-:S04]  /*0600*/  IMAD R19, R19, UR23, RZ ;  /* 0x0000001713137c24 */ /* 0x000fc8000f8e02ff */
[----:B------:R-:W-:-:S06]  /*0610*/  IMAD.HI.U32 R11, R11, R19, R10 ;  /* 0x000000130b0b7227 */ /* 0x000fcc00078e000a */
[----:B------:R-:W-:-:S04]  /*0620*/  IMAD.HI.U32 R11, R11, R24, RZ ;  /* 0x000000180b0b7227 */ /* 0x000fc800078e00ff */
[----:B------:R-:W-:-:S04]  /*0630*/  IMAD.MOV R11, RZ, RZ, -R11 ;  /* 0x000000ffff0b7224 */ /* 0x000fc800078e0a0b */
[----:B------:R-:W-:-:S05]  /*0640*/  IMAD R11, R11, UR23, R24 ;  /* 0x000000170b0b7c24 */ /* 0x000fca000f8e0218 */
[----:B------:R-:W-:-:S13]  /*0650*/  ISETP.GE.U32.AND P0, PT, R11, UR23, PT ;  /* 0x000000170b007c0c */ /* 0x000fda000bf06070 */
[----:B------:R-:W-:-:S04]  /*0660*/  @P0 IADD3 R11, PT, PT, R11, -UR23, RZ ;  /* 0x800000170b0b0c10 */ /* 0x000fc8000fffe0ff */
[----:B------:R-:W-:-:S13]  /*0670*/  ISETP.GE.U32.AND P0, PT, R11, UR23, PT ;  /* 0x000000170b007c0c */ /* 0x000fda000bf06070 */
[----:B------:R-:W-:Y:S01]  /*0680*/  @P0 VIADD R11, R11, -UR23 ;  /* 0x800000170b0b0c36 */ /* 0x000fe20008000000 */
[----:B------:R-:W-:Y:S01]  /*0690*/  @!P1 LOP3.LUT R11, RZ, UR23, RZ, 0x33, !PT ;  /* 0x00000017ff0b9c12 */ /* 0x000fe2000f8e33ff */
[----:B------:R-:W-:Y:S06]  /*06a0*/  BRA `(.L_x_6) ;  /* 0x0000000000187947 */ /* 0x000fec0003800000 */
.L_x_5:
[----:B------:R-:W0:Y:S01]  /*06b0*/  LDCU.64 UR8, c[0x0][0x390] ;  /* 0x00007200ff0877ac */ /* 0x000e220008000a00 */
[----:B------:R-:W-:Y:S01]  /*06c0*/  MOV R10, 0x700 ;  /* 0x00000700000a7802 */ /* 0x000fe20000000f00 */
[----:B0-----:R-:W-:Y:S02]  /*06d0*/  IMAD.U32 R23, RZ, RZ, UR8 ;  /* 0x00000008ff177e24 */ /* 0x001fe4000f8e00ff */
[----:B------:R-:W-:-:S07]  /*06e0*/  IMAD.U32 R25, RZ, RZ, UR9 ;  /* 0x00000009ff197e24 */ /* 0x000fce000f8e00ff */
[----:B---3--:R-:W-:Y:S05]  /*06f0*/  CALL.REL.NOINC `($__internal_1_$__cuda_sm20_rem_u64) ;  /* 0x0000001800607944 */ /* 0x008fea0003c00000 */
[----:B------:R-:W-:-:S07]  /*0700*/  IMAD.MOV.U32 R11, RZ, RZ, R20 ;  /* 0x000000ffff0b7224 */ /* 0x000fce00078e0014 */
.L_x_6:
[----:B------:R-:W-:Y:S05]  /*0710*/  BSYNC.RECONVERGENT B1 ;  /* 0x0000000000017941 */ /* 0x000fea0003800200 */
.L_x_4:
[----:B------:R-:W-:Y:S01]  /*0720*/  VIADD R24, R7, 0x1 ;  /* 0x0000000107187836 */ /* 0x000fe20000000000 */
[----:B------:R-:W-:Y:S04]  /*0730*/  BSSY.RECONVERGENT B1, `(.L_x_7) ;  /* 0x000001f000017945 */ /* 0x000fe80003800200 */
[----:B------:R-:W-:-:S04]  /*0740*/  SHF.R.S32.HI R26, RZ, 0x1f, R24 ;  /* 0x0000001fff1a7819 */ /* 0x000fc80000011418 */
[----:B------:R-:W-:-:S04]  /*0750*/  LOP3.LUT R9, R26, UR22, RZ, 0xfc, !PT ;  /* 0x000000161a097c12 */ /* 0x000fc8000f8efcff */
[----:B------:R-:W-:Y:S01]  /*0760*/  ISETP.NE.U32.AND P0, PT, R9, RZ, PT ;  /* 0x000000ff0900720c */ /* 0x000fe20003f05070 */
[----:B------:R-:W-:-:S12]  /*0770*/  IMAD R9, R11, UR19, RZ ;  /* 0x000000130b097c24 */ /* 0x000fd8000f8e02ff */
[----:B------:R-:W-:Y:S05]  /*0780*/  @P0 BRA `(.L_x_8) ;  /* 0x00000000004c0947 */ /* 0x000fea0003800000 */
[----:B------:R-:W0:Y:S01]  /*0790*/  I2F.U32.RP R18, UR23 ;  /* 0x0000001700127d06 */ /* 0x000e220008209000 */
[----:B------:R-:W-:Y:S01]  /*07a0*/  IMAD.MOV.U32 R10, RZ, RZ, RZ ;  /* 0x000000ffff0a7224 */ /* 0x000fe200078e00ff */
[----:B------:R-:W-:-:S06]  /*07b0*/  ISETP.NE.U32.AND P1, PT, RZ, UR23, PT ;  /* 0x00000017ff007c0c */ /* 0x000fcc000bf25070 */
[----:B0-----:R-:W0:Y:S02]  /*07c0*/  MUFU.RCP R18, R18 ;  /* 0x0000001200127308 */ /* 0x001e240000001000 */
[----:B0-----:R-:W-:-:S06]  /*07d0*/  VIADD R19, R18, 0xffffffe ;  /* 0x0ffffffe12137836 */ /* 0x001fcc0000000000 */
[----:B------:R-:W0:Y:S02]  /*07e0*/  F2I.FTZ.U32.TRUNC.NTZ R11, R19 ;  /* 0x00000013000b7305 */ /* 0x000e24000021f000 */
[----:B0-----:R-:W-:-:S05]  /*07f0*/  IADD3 R21, PT, PT, RZ, -R11, RZ ;  /* 0x8000000bff157210 */ /* 0x001fca0007ffe0ff */
[----:B------:R-:W-:-:S04]  /*0800*/  IMAD R21, R21, UR23, RZ ;  /* 0x0000001715157c24 */ /* 0x000fc8000f8e02ff */
[----:B------:R-:W-:-:S06]  /*0810*/  IMAD.HI.U32 R21, R11, R21, R10 ;  /* 0x000000150b157227 */ /* 0x000fcc00078e000a */
[----:B------:R-:W-:-:S04]  /*0820*/  IMAD.HI.U32 R10, R21, R24, RZ ;  /* 0x00000018150a7227 */ /* 0x000fc800078e00ff */
[----:B------:R-:W-:-:S04]  /*0830*/  IMAD.MOV R11, RZ, RZ, -R10 ;  /* 0x000000ffff0b7224 */ /* 0x000fc800078e0a0a */
[----:B------:R-:W-:-:S05]  /*0840*/  IMAD R24, R11, UR23, R24 ;  /* 0x000000170b187c24 */ /* 0x000fca000f8e0218 */
[----:B------:R-:W-:-:S13]  /*0850*/  ISETP.GE.U32.AND P0, PT, R24, UR23, PT ;  /* 0x0000001718007c0c */ /* 0x000fda000bf06070 */
[----:B------:R-:W-:-:S05]  /*0860*/  @P0 VIADD R24, R24, -UR23 ;  /* 0x8000001718180c36 */ /* 0x000fca0008000000 */
[----:B------:R-:W-:-:S13]  /*0870*/  ISETP.GE.U32.AND P0, PT, R24, UR23, PT ;  /* 0x0000001718007c0c */ /* 0x000fda000bf06070 */
[----:B------:R-:W-:Y:S01]  /*0880*/  @P0 VIADD R24, R24, -UR23 ;  /* 0x8000001718180c36 */ /* 0x000fe20008000000 */
[----:B------:R-:W-:-:S05]  /*0890*/  @!P1 LOP3.LUT R24, RZ, UR23, RZ, 0x33, !PT ;  /* 0x00000017ff189c12 */ /* 0x000fca000f8e33ff */
[----:B------:R-:W-:Y:S01]  /*08a0*/  IMAD.MOV.U32 R11, RZ, RZ, R24 ;  /* 0x000000ffff0b7224 */ /* 0x000fe200078e0018 */
[----:B------:R-:W-:Y:S06]  /*08b0*/  BRA `(.L_x_9) ;  /* 0x0000000000187947 */ /* 0x000fec0003800000 */
.L_x_8:
[----:B------:R-:W0:Y:S01]  /*08c0*/  LDCU.64 UR8, c[0x0][0x390] ;  /* 0x00007200ff0877ac */ /* 0x000e220008000a00 */
[----:B------:R-:W-:Y:S01]  /*08d0*/  MOV R10, 0x910 ;  /* 0x00000910000a7802 */ /* 0x000fe20000000f00 */
[----:B0-----:R-:W-:Y:S01]  /*08e0*/  IMAD.U32 R23, RZ, RZ, UR8 ;  /* 0x00000008ff177e24 */ /* 0x001fe2000f8e00ff */
[----:B------:R-:W-:-:S07]  /*08f0*/  MOV R25, UR9 ;  /* 0x0000000900197c02 */ /* 0x000fce0008000f00 */
[----:B---3--:R-:W-:Y:S05]  /*0900*/  CALL.REL.NOINC `($__internal_1_$__cuda_sm20_rem_u64) ;  /* 0x0000001400dc7944 */ /* 0x008fea0003c00000 */
[----:B------:R-:W-:-:S07]  /*0910*/  IMAD.MOV.U32 R11, RZ, RZ, R20 ;  /* 0x000000ffff0b7224 */ /* 0x000fce00078e0014 */
.L_x_9:
[----:B------:R-:W-:Y:S05]  /*0920*/  BSYNC.RECONVERGENT B1 ;  /* 0x0000000000017941 */ /* 0x000fea0003800200 */
.L_x_7:
[C---:B------:R-:W-:Y:S01]  /*0930*/  IADD3 R24, P0, PT, R8.reuse, UR4, RZ ;  /* 0x0000000408187c10 */ /* 0x040fe2000ff1e0ff */
[----:B------:R-:W-:Y:S01]  /*0940*/  BSSY.RECONVERGENT B1, `(.L_x_10) ;  /* 0x000001e000017945 */ /* 0x000fe20003800200 */
[----:B------:R-:W-:Y:S02]  /*0950*/  IMAD R11, R11, R14, RZ ;  /* 0x0000000e0b0b7224 */ /* 0x000fe400078e02ff */
[----:B------:R-:W-:-:S04]  /*0960*/  LEA.HI.X.SX32 R26, R8, UR5, 0x1, P0 ;  /* 0x00000005081a7c11 */ /* 0x000fc800080f0eff */
[----:B------:R-:W-:-:S04]  /*0970*/  LOP3.LUT R10, R26, R15, RZ, 0xfc, !PT ;  /* 0x0000000f1a0a7212 */ /* 0x000fc800078efcff */
[----:B------:R-:W-:-:S13]  /*0980*/  ISETP.NE.U32.AND P0, PT, R10, RZ, PT ;  /* 0x000000ff0a00720c */ /* 0x000fda0003f05070 */
[----:B------:R-:W-:Y:S05]  /*0990*/  @P0 BRA `(.L_x_11) ;  /* 0x0000000000480947 */ /* 0x000fea0003800000 */
[----:B------:R-:W0:Y:S01]  /*09a0*/  I2F.U32.RP R20, R14 ;  /* 0x0000000e00147306 */ /* 0x000e220000209000 */
[----:B------:R-:W-:-:S07]  /*09b0*/  ISETP.NE.U32.AND P1, PT, R14, RZ, PT ;  /* 0x000000ff0e00720c */ /* 0x000fce0003f25070 */
[----:B0-----:R-:W0:Y:S02]  /*09c0*/  MUFU.RCP R20, R20 ;  /* 0x0000001400147308 */ /* 0x001e240000001000 */
[----:B0-----:R-:W-:-:S06]  /*09d0*/  VIADD R18, R20, 0xffffffe ;  /* 0x0ffffffe14127836 */ /* 0x001fcc0000000000 */
[----:B------:R0:W1:Y:S02]  /*09e0*/  F2I.FTZ.U32.TRUNC.NTZ R19, R18 ;  /* 0x0000001200137305 */ /* 0x000064000021f000 */
[----:B0-----:R-:W-:Y:S02]  /*09f0*/  IMAD.MOV.U32 R18, RZ, RZ, RZ ;  /* 0x000000ffff127224 */ /* 0x001fe400078e00ff */
[----:B-1----:R-:W-:-:S04]  /*0a00*/  IMAD.MOV R21, RZ, RZ, -R19 ;  /* 0x000000ffff157224 */ /* 0x002fc800078e0a13 */
[----:B------:R-:W-:-:S04]  /*0a10*/  IMAD R21, R21, R14, RZ ;  /* 0x0000000e15157224 */ /* 0x000fc800078e02ff */
[----:B------:R-:W-:-:S06]  /*0a20*/  IMAD.HI.U32 R21, R19, R21, R18 ;  /* 0x0000001513157227 */ /* 0x000fcc00078e0012 */
[----:B------:R-:W-:-:S04]  /*0a30*/  IMAD.HI.U32 R10, R21, R24, RZ ;  /* 0x00000018150a7227 */ /* 0x000fc800078e00ff */
[----:B------:R-:W-:-:S04]  /*0a40*/  IMAD.MOV R19, RZ, RZ, -R10 ;  /* 0x000000ffff137224 */ /* 0x000fc800078e0a0a */
[----:B------:R-:W-:-:S05]  /*0a50*/  IMAD R22, R14, R19, R24 ;  /* 0x000000130e167224 */ /* 0x000fca00078e0218 */
[----:B------:R-:W-:-:S13]  /*0a60*/  ISETP.GE.U32.AND P0, PT, R22, R14, PT ;  /* 0x0000000e1600720c */ /* 0x000fda0003f06070 */
[----:B------:R-:W-:-:S05]  /*0a70*/  @P0 IMAD.IADD R22, R22, 0x1, -R14 ;  /* 0x0000000116160824 */ /* 0x000fca00078e0a0e */
[----:B------:R-:W-:-:S13]  /*0a80*/  ISETP.GE.U32.AND P0, PT, R22, R14, PT ;  /* 0x0000000e1600720c */ /* 0x000fda0003f06070 */
[-C--:B------:R-:W-:Y:S02]  /*0a90*/  @P0 IADD3 R22, PT, PT, R22, -R14.reuse, RZ ;  /* 0x8000000e16160210 */ /* 0x080fe40007ffe0ff */
[----:B------:R-:W-:Y:S01]  /*0aa0*/  @!P1 LOP3.LUT R22, RZ, R14, RZ, 0x33, !PT ;  /* 0x0000000eff169212 */ /* 0x000fe200078e33ff */
[----:B------:R-:W-:Y:S06]  /*0ab0*/  BRA `(.L_x_12) ;  /* 0x0000000000187947 */ /* 0x000fec0003800000 */
.L_x_11:
[----:B------:R-:W0:Y:S01]  /*0ac0*/  LDCU.64 UR8, c[0x0][0x388] ;  /* 0x00007100ff0877ac */ /* 0x000e220008000a00 */
[----:B------:R-:W-:Y:S01]  /*0ad0*/  MOV R10, 0xb10 ;  /* 0x00000b10000a7802 */ /* 0x000fe20000000f00 */
[----:B0-----:R-:W-:Y:S02]  /*0ae0*/  IMAD.U32 R23, RZ, RZ, UR8 ;  /* 0x00000008ff177e24 */ /* 0x001fe4000f8e00ff */
[----:B------:R-:W-:-:S07]  /*0af0*/  IMAD.U32 R25, RZ, RZ, UR9 ;  /* 0x00000009ff197e24 */ /* 0x000fce000f8e00ff */
[----:B---3--:R-:W-:Y:S05]  /*0b00*/  CALL.REL.NOINC `($__internal_1_$__cuda_sm20_rem_u64) ;  /* 0x00000014005c7944 */ /* 0x008fea0003c00000 */
[----:B------:R-:W-:-:S07]  /*0b10*/  IMAD.MOV.U32 R22, RZ, RZ, R20 ;  /* 0x000000ffff167224 */ /* 0x000fce00078e0014 */
.L_x_12:
[----:B------:R-:W-:Y:S05]  /*0b20*/  BSYNC.RECONVERGENT B1 ;  /* 0x0000000000017941 */ /* 0x000fea0003800200 */
.L_x_10:
[----:B------:R-:W-:Y:S01]  /*0b30*/  VIADD R24, R8, 0x1 ;  /* 0x0000000108187836 */ /* 0x000fe20000000000 */
[----:B------:R-:W-:Y:S04]  /*0b40*/  BSSY.RECONVERGENT B1, `(.L_x_13) ;  /* 0x000001c000017945 */ /* 0x000fe80003800200 */
[----:B------:R-:W-:-:S04]  /*0b50*/  SHF.R.S32.HI R26, RZ, 0x1f, R24 ;  /* 0x0000001fff1a7819 */ /* 0x000fc80000011418 */
        /* <DEDUP_REMOVED lines=8> */
[----:B0-----:R-:W-:Y:S02]  /*0be0*/  HFMA2 R18, -RZ, RZ, 0, 0 ;  /* 0x00000000ff127431 */ /* 0x001fe400000001ff */
[----:B-1----:R-:W-:-:S04]  /*0bf0*/  IMAD.MOV R23, RZ, RZ, -R19 ;  /* 0x000000ffff177224 */ /* 0x002fc800078e0a13 */
        /* <DEDUP_REMOVED lines=9> */
[----:B------:R-:W-:Y:S01]  /*0c90*/  @!P1 LOP3.LUT R20, RZ, UR19, RZ, 0x33, !PT ;  /* 0x00000013ff149c12 */ /* 0x000fe2000f8e33ff */
[----:B------:R-:W-:Y:S06]  /*0ca0*/  BRA `(.L_x_15) ;  /* 0x0000000000147947 */ /* 0x000fec0003800000 */
.L_x_14:
[----:B------:R-:W0:Y:S01]  /*0cb0*/  LDCU.64 UR8, c[0x0][0x388] ;  /* 0x00007100ff0877ac */ /* 0x000e220008000a00 */
[----:B------:R-:W-:Y:S01]  /*0cc0*/  MOV R10, 0xd00 ;  /* 0x00000d00000a7802 */ /* 0x000fe20000000f00 */
[----:B0-----:R-:W-:Y:S02]  /*0cd0*/  IMAD.U32 R23, RZ, RZ, UR8 ;  /* 0x00000008ff177e24 */ /* 0x001fe4000f8e00ff */
[----:B------:R-:W-:-:S07]  /*0ce0*/  IMAD.U32 R25, RZ, RZ, UR9 ;  /* 0x00000009ff197e24 */ /* 0x000fce000f8e00ff */
[----:B---3--:R-:W-:Y:S05]  /*0cf0*/  CALL.REL.NOINC `($__internal_1_$__cuda_sm20_rem_u64) ;  /* 0x0000001000e07944 */ /* 0x008fea0003c00000 */
.L_x_15:
[----:B------:R-:W-:Y:S05]  /*0d00*/  BSYNC.RECONVERGENT B1 ;  /* 0x0000000000017941 */ /* 0x000fea0003800200 */
.L_x_13:
[----:B------:R-:W-:-:S05]  /*0d10*/  IMAD R19, R7, R2, R8 ;  /* 0x0000000207137224 */ /* 0x000fca00078e0208 */
[----:B------:R-:W-:Y:S02]  /*0d20*/  SHF.R.S32.HI R10, RZ, 0x1f, R19 ;  /* 0x0000001fff0a7819 */ /* 0x000fe40000011413 */
[----:B------:R-:W-:-:S05]  /*0d30*/  IADD3 R24, P0, PT, R19, R12, RZ ;  /* 0x0000000c13187210 */ /* 0x000fca0007f1e0ff */
[----:B------:R-:W-:-:S05]  /*0d40*/  IMAD.X R25, R10, 0x1, R13, P0 ;  /* 0x000000010a197824 */ /* 0x000fca00000e060d */
[----:B------:R-:W2:Y:S01]  /*0d50*/  LDG.E.U8 R21, desc[UR10][R24.64] ;  /* 0x0000000a18157981 */ /* 0x000ea2000c1e1100 */
[----:B------:R-:W-:Y:S01]  /*0d60*/  BSSY.RECONVERGENT B1, `(.L_x_16) ;  /* 0x00000e0000017945 */ /* 0x000fe20003800200 */
[----:B--2---:R-:W-:-:S04]  /*0d70*/  IADD3 R18, PT, PT, R21, -0x2, RZ ;  /* 0xfffffffe15127810 */ /* 0x004fc80007ffe0ff */
[----:B------:R-:W-:-:S04]  /*0d80*/  LOP3.LUT R18, R18, 0xffff, RZ, 0xc0, !PT ;  /* 0x0000ffff12127812 */ /* 0x000fc800078ec0ff */
[----:B------:R-:W-:-:S13]  /*0d90*/  ISETP.GE.U32.AND P0, PT, R18, 0x2, PT ;  /* 0x000000021200780c */ /* 0x000fda0003f06070 */
[----:B------:R-:W-:Y:S05]  /*0da0*/  @!P0 BRA `(.L_x_17) ;  /* 0x0000000c006c8947 */ /* 0x000fea0003800000 */
[----:B------:R-:W-:-:S04]  /*0db0*/  PRMT R18, R21, 0x9910, RZ ;  /* 0x0000991015127816 */ /* 0x000fc800000000ff */
[----:B------:R-:W-:-:S13]  /*0dc0*/  ISETP.NE.AND P0, PT, R18, 0x1, PT ;  /* 0x000000011200780c */ /* 0x000fda0003f05270 */
[----:B------:R-:W-:Y:S05]  /*0dd0*/  @!P0 BRA `(.L_x_18) ;  /* 0x0000000000908947 */ /* 0x000fea0003800000 */
[----:B------:R-:W-:-:S04]  /*0de0*/  LOP3.LUT R6, R21, 0xffff, RZ, 0xc0, !PT ;  /* 0x0000ffff15067812 */ /* 0x000fc800078ec0ff */
[----:B------:R-:W-:-:S13]  /*0df0*/  ISETP.GE.U32.AND P0, PT, R6, 0x64, PT ;  /* 0x000000640600780c */ /* 0x000fda0003f06070 */
[----:B------:R-:W-:Y:S05]  /*0e00*/  @!P0 BRA `(.L_x_19) ;  /* 0x00000000007c8947 */ /* 0x000fea0003800000 */
[----:B------:R-:W-:Y:S02]  /*0e10*/  IMAD R3, R3, 0x30, RZ ;  /* 0x0000003003037824 */ /* 0x000fe400078e02ff */
[----:B---3--:R-:W-:-:S04]  /*0e20*/  IMAD.WIDE.U32 R28, R0, 0x30, R16 ;  /* 0x00000030001c7825 */ /* 0x008fc800078e0010 */
[----:B------:R-:W-:-:S05]  /*0e30*/  IMAD.IADD R29, R29, 0x1, R3 ;  /* 0x000000011d1d7824 */ /* 0x000fca00078e0203 */
[----:B------:R-:W2:Y:S04]  /*0e40*/  LDG.E.64 R26, desc[UR10][R28.64] ;  /* 0x0000000a1c1a7981 */ /* 0x000ea8000c1e1b00 */
[----:B------:R-:W3:Y:S04]  /*0e50*/  LDG.E.64 R6, desc[UR10][R28.64+0x10] ;  /* 0x0000100a1c067981 */ /* 0x000ee8000c1e1b00 */
[----:B------:R-:W4:Y:S01]  /*0e60*/  LDG.E.64 R8, desc[UR10][R28.64+0x8] ;  /* 0x0000080a1c087981 */ /* 0x000f22000c1e1b00 */
[----:B------:R-:W-:Y:S01]  /*0e70*/  UMOV UR8, 0x9999999a ;  /* 0x9999999a00087882 */ /* 0x000fe20000000000 */
[----:B------:R-:W-:Y:S01]  /*0e80*/  UMOV UR9, 0x3fa99999 ;  /* 0x3fa9999900097882 */ /* 0x000fe20000000000 */
[----:B--2---:R-:W-:Y:S01]  /*0e90*/  SHF.R.U32.HI R0, RZ, 0x2, R27 ;  /* 0x00000002ff007819 */ /* 0x004fe2000001161b */
[----:B------:R-:W-:-:S03]  /*0ea0*/  VIADD R26, R26, 0x587c5 ;  /* 0x000587c51a1a7836 */ /* 0x000fc60000000000 */
[----:B------:R-:W-:Y:S01]  /*0eb0*/  LOP3.LUT R0, R0, R27, RZ, 0x3c, !PT ;  /* 0x0000001b00007212 */ /* 0x000fe200078e3cff */
[----:B---3--:R-:W-:Y:S02]  /*0ec0*/  IMAD.SHL.U32 R3, R7, 0x10, RZ ;  /* 0x0000001007037824 */ /* 0x008fe400078e00ff */
[----:B------:R-:W-:Y:S02]  /*0ed0*/  IMAD.MOV.U32 R25, RZ, RZ, R6 ;  /* 0x000000ffff197224 */ /* 0x000fe400078e0006 */
[C---:B------:R-:W-:Y:S02]  /*0ee0*/  IMAD.SHL.U32 R11, R0.reuse, 0x2, RZ ;  /* 0x00000002000b7824 */ /* 0x040fe400078e00ff */
[----:B------:R-:W-:Y:S02]  /*0ef0*/  IMAD.MOV.U32 R22, RZ, RZ, R7 ;  /* 0x000000ffff167224 */ /* 0x000fe400078e0007 */
[----:B----4-:R-:W-:Y:S01]  /*0f00*/  IMAD.MOV.U32 R24, RZ, RZ, R9 ;  /* 0x000000ffff187224 */ /* 0x010fe200078e0009 */
[----:B------:R-:W-:Y:S01]  /*0f10*/  LOP3.LUT R0, R0, R11, R3, 0x96, !PT ;  /* 0x0000000b00007212 */ /* 0x000fe200078e9603 */
[----:B------:R-:W-:Y:S01]  /*0f20*/  IMAD.MOV.U32 R27, RZ, RZ, R8 ;  /* 0x000000ffff1b7224 */ /* 0x000fe200078e0008 */
[----:B------:R-:W-:-:S02]  /*0f30*/  MOV R3, 0x2f800000 ;  /* 0x2f80000000037802 */ /* 0x000fc40000000f00 */
[----:B------:R-:W-:Y:S01]  /*0f40*/  LOP3.LUT R23, R0, R7, RZ, 0x3c, !PT ;  /* 0x0000000700177212 */ /* 0x000fe200078e3cff */
[----:B------:R0:W-:Y:S04]  /*0f50*/  STG.E.64 desc[UR10][R28.64+0x8], R24 ;  /* 0x000008181c007986 */ /* 0x0001e8000c101b0a */
[----:B------:R-:W-:Y:S01]  /*0f60*/  IMAD.IADD R0, R23, 0x1, R26 ;  /* 0x0000000117007824 */ /* 0x000fe200078e021a */
[----:B------:R0:W-:Y:S04]  /*0f70*/  STG.E.64 desc[UR10][R28.64+0x10], R22 ;  /* 0x000010161c007986 */ /* 0x0001e8000c101b0a */
[----:B------:R-:W-:Y:S01]  /*0f80*/  I2FP.F32.U32 R0, R0 ;  /* 0x0000000000007245 */ /* 0x000fe20000201000 */
[----:B------:R0:W-:Y:S04]  /*0f90*/  STG.E.64 desc[UR10][R28.64], R26 ;  /* 0x0000001a1c007986 */ /* 0x0001e8000c101b0a */
[----:B------:R-:W-:-:S04]  /*0fa0*/  FFMA R0, R0, R3, 1.1641532182693481445e-10 ;  /* 0x2f00000000007423 */ /* 0x000fc80000000003 */
[----:B------:R-:W1:Y:S02]  /*0fb0*/  F2F.F64.F32 R20, R0 ;  /* 0x0000000000147310 */ /* 0x000e640000201800 */
[----:B-1----:R-:W-:Y:S01]  /*0fc0*/  DSETP.GEU.AND P0, PT, R20, UR8, PT ;  /* 0x0000000814007e2a */ /* 0x002fe2000bf0e000 */
[----:B------:R-:W-:-:S05]  /*0fd0*/  IMAD.MOV.U32 R21, RZ, RZ, 0x3 ;  /* 0x00000003ff157424 */ /* 0x000fca00078e00ff */
[----:B------:R-:W-:Y:S01]  /*0fe0*/  SEL R21, R21, 0x2, !P0 ;  /* 0x0000000215157807 */ /* 0x000fe20004000000 */
[----:B0-----:R-:W-:Y:S07]  /*0ff0*/  BRA `(.L_x_17) ;  /* 0x0000000800d87947 */ /* 0x001fee0003800000 */
.L_x_19:
[----:B------:R-:W-:Y:S01]  /*1000*/  IADD3 R21, PT, PT, R21, 0xa, RZ ;  /* 0x0000000a15157810 */ /* 0x000fe20007ffe0ff */
[----:B------:R-:W-:Y:S06]  /*1010*/  BRA `(.L_x_17) ;  /* 0x0000000800d07947 */ /* 0x000fec0003800000 */
.L_x_18:
[----:B------:R-:W-:Y:S01]  /*1020*/  ISETP.NE.U32.AND P0, PT, R8, RZ, PT ;  /* 0x000000ff0800720c */ /* 0x000fe20003f05070 */
[----:B------:R-:W-:Y:S03]  /*1030*/  BSSY.RECONVERGENT B2, `(.L_x_20) ;  /* 0x0000096000027945 */ /* 0x000fe60003800200 */
[----:B------:R-:W-:-:S13]  /*1040*/  ISETP.NE.AND.EX P0, PT, R6, RZ, PT, P0 ;  /* 0x000000ff0600720c */ /* 0x000fda0003f05300 */
[----:B------:R-:W-:Y:S05]  /*1050*/  @P0 BRA `(.L_x_21) ;  /* 0x00000000009c0947 */ /* 0x000fea0003800000 */
[C---:B------:R-:W-:Y:S02]  /*1060*/  IMAD.IADD R8, R20.reuse, 0x1, R9 ;  /* 0x0000000114087824 */ /* 0x040fe400078e0209 */
[----:B------:R-:W-:Y:S02]  /*1070*/  IMAD R21, R7, R2, R20 ;  /* 0x0000000207157224 */ /* 0x000fe400078e0214 */
[----:B------:R-:W-:Y:S01]  /*1080*/  IMAD.IADD R18, R20, 0x1, R11 ;  /* 0x0000000114127824 */ /* 0x000fe200078e020b */
[CC--:B------:R-:W-:Y:S02]  /*1090*/  IADD3 R6, P0, PT, R8.reuse, R12.reuse, RZ ;  /* 0x0000000c08067210 */ /* 0x0c0fe40007f1e0ff */
[-C--:B------:R-:W-:Y:S02]  /*10a0*/  IADD3 R20, P1, PT, R21, R12.reuse, RZ ;  /* 0x0000000c15147210 */ /* 0x080fe40007f3e0ff */
[----:B------:R-:W-:Y:S02]  /*10b0*/  LEA.HI.X.SX32 R7, R8, R13, 0x1, P0 ;  /* 0x0000000d08077211 */ /* 0x000fe400000f0eff */
[----:B------:R-:W-:-:S02]  /*10c0*/  IADD3 R22, P0, PT, R9, R12, RZ ;  /* 0x0000000c09167210 */ /* 0x000fc40007f1e0ff */
[-C--:B------:R-:W-:Y:S01]  /*10d0*/  LEA.HI.X.SX32 R21, R21, R13.reuse, 0x1, P1 ;  /* 0x0000000d15157211 */ /* 0x080fe200008f0eff */
[----:B------:R-:W2:Y:S01]  /*10e0*/  LDG.E.U8 R6, desc[UR10][R6.64] ;  /* 0x0000000a06067981 */ /* 0x000ea2000c1e1100 */
[-C--:B------:R-:W-:Y:S02]  /*10f0*/  LEA.HI.X.SX32 R23, R9, R13.reuse, 0x1, P0 ;  /* 0x0000000d09177211 */ /* 0x080fe400000f0eff */
[CC--:B------:R-:W-:Y:S01]  /*1100*/  IADD3 R8, P2, PT, R18.reuse, R12.reuse, RZ ;  /* 0x0000000c12087210 */ /* 0x0c0fe20007f5e0ff */
[----:B------:R-:W4:Y:S01]  /*1110*/  LDG.E.U8 R20, desc[UR10][R20.64] ;  /* 0x0000000a14147981 */ /* 0x000f22000c1e1100 */
[C---:B------:R-:W-:Y:S02]  /*1120*/  IADD3 R24, P0, PT, R11.reuse, R12, RZ ;  /* 0x0000000c0b187210 */ /* 0x040fe40007f1e0ff */
[-C--:B------:R-:W-:Y:S01]  /*1130*/  LEA.HI.X.SX32 R9, R18, R13.reuse, 0x1, P2 ;  /* 0x0000000d12097211 */ /* 0x080fe200010f0eff */
[----:B------:R-:W5:Y:S01]  /*1140*/  LDG.E.U8 R22, desc[UR10][R22.64] ;  /* 0x0000000a16167981 */ /* 0x000f62000c1e1100 */
[----:B------:R-:W-:-:S03]  /*1150*/  LEA.HI.X.SX32 R25, R11, R13, 0x1, P0 ;  /* 0x0000000d0b197211 */ /* 0x000fc600000f0eff */
[----:B------:R-:W3:Y:S04]  /*1160*/  LDG.E.U8 R8, desc[UR10][R8.64] ;  /* 0x0000000a08087981 */ /* 0x000ee8000c1e1100 */
[----:B------:R-:W3:Y:S01]  /*1170*/  LDG.E.U8 R24, desc[UR10][R24.64] ;  /* 0x0000000a18187981 */ /* 0x000ee2000c1e1100 */
[----:B--2---:R-:W-:Y:S02]  /*1180*/  VIADD R11, R6, 0xfffffffc ;  /* 0xfffffffc060b7836 */ /* 0x004fe40000000000 */
[----:B----4-:R-:W-:-:S03]  /*1190*/  VIADD R18, R20, 0xfffffffc ;  /* 0xfffffffc14127836 */ /* 0x010fc60000000000 */
[----:B------:R-:W-:Y:S01]  /*11a0*/  LOP3.LUT R11, R11, 0xff, RZ, 0xc0, !PT ;  /* 0x000000ff0b0b7812 */ /* 0x000fe200078ec0ff */
[----:B-----5:R-:W-:Y:S01]  /*11b0*/  VIADD R6, R22, 0xffffffff ;  /* 0xffffffff16067836 */ /* 0x020fe20000000000 */
[----:B------:R-:W-:Y:S02]  /*11c0*/  LOP3.LUT R18, R18, 0xff, RZ, 0xc0, !PT ;  /* 0x000000ff12127812 */ /* 0x000fe400078ec0ff */
[----:B------:R-:W-:Y:S02]  /*11d0*/  ISETP.GE.U32.AND P2, PT, R11, 0xfd, PT ;  /* 0x000000fd0b00780c */ /* 0x000fe40003f46070 */
[----:B---3--:R-:W-:Y:S02]  /*11e0*/  IADD3 R7, PT, PT, R8, -0x4, RZ ;  /* 0xfffffffc08077810 */ /* 0x008fe40007ffe0ff */
[----:B------:R-:W-:Y:S01]  /*11f0*/  LOP3.LUT R6, R6, 0xff, RZ, 0xc0, !PT ;  /* 0x000000ff06067812 */ /* 0x000fe200078ec0ff */
[----:B------:R-:W-:Y:S01]  /*1200*/  VIADD R24, R24, 0xfffffffc ;  /* 0xfffffffc18187836 */ /* 0x000fe20000000000 */
[----:B------:R-:W-:-:S02]  /*1210*/  ISETP.GE.U32.AND P1, PT, R18, 0xfd, PT ;  /* 0x000000fd1200780c */ /* 0x000fc40003f26070 */
[----:B------:R-:W-:Y:S02]  /*1220*/  LOP3.LUT R7, R7, 0xff, RZ, 0xc0, !PT ;  /* 0x000000ff07077812 */ /* 0x000fe400078ec0ff */
[----:B------:R-:W-:Y:S02]  /*1230*/  ISETP.GE.U32.AND P3, PT, R6, 0x3, PT ;  /* 0x000000030600780c */ /* 0x000fe40003f66070 */
[----:B------:R-:W-:Y:S02]  /*1240*/  ISETP.GE.U32.AND P0, PT, R7, 0xfd, PT ;  /* 0x000000fd0700780c */ /* 0x000fe40003f06070 */
[----:B------:R-:W-:Y:S02]  /*1250*/  LOP3.LUT R24, R24, 0xff, RZ, 0xc0, !PT ;  /* 0x000000ff18187812 */ /* 0x000fe400078ec0ff */
[----:B------:R-:W-:Y:S02]  /*1260*/  SEL R11, RZ, 0xa, !P3 ;  /* 0x0000000aff0b7807 */ /* 0x000fe40005800000 */
[----:B------:R-:W-:-:S03]  /*1270*/  ISETP.GE.U32.AND P3, PT, R24, 0xfd, PT ;  /* 0x000000fd1800780c */ /* 0x000fc60003f66070 */
[----:B------:R-:W-:-:S04]  /*1280*/  @!P2 VIADD R11, R11, 0xa ;  /* 0x0000000a0b0ba836 */ /* 0x000fc80000000000 */
[----:B------:R-:W-:-:S04]  /*1290*/  @!P1 VIADD R11, R11, 0xa ;  /* 0x0000000a0b0b9836 */ /* 0x000fc80000000000 */
[----:B------:R-:W-:-:S04]  /*12a0*/  @!P0 VIADD R11, R11, 0xa ;  /* 0x0000000a0b0b8836 */ /* 0x000fc80000000000 */
[----:B------:R-:W-:Y:S01]  /*12b0*/  @!P3 VIADD R11, R11, 0xa ;  /* 0x0000000a0b0bb836 */ /* 0x000fe20000000000 */
[----:B------:R-:W-:Y:S06]  /*12c0*/  BRA `(.L_x_22) ;  /* 0x0000000400b07947 */ /* 0x000fec0003800000 */
.L_x_21:
[----:B------:R-:W-:-:S04]  /*12d0*/  ISETP.NE.U32.AND P0, PT, R8, UR4, PT ;  /* 0x0000000408007c0c */ /* 0x000fc8000bf05070 */
[----:B------:R-:W-:-:S13]  /*12e0*/  ISETP.NE.AND.EX P0, PT, R6, UR5, PT, P0 ;  /* 0x0000000506007c0c */ /* 0x000fda000bf05300 */
[----:B------:R-:W-:Y:S05]  /*12f0*/  @P0 BRA `(.L_x_23) ;  /* 0x0000000000a40947 */ /* 0x000fea0003800000 */
[----:B------:R-:W-:Y:S01]  /*1300*/  IADD3 R20, PT, PT, R22, R9, RZ ;  /* 0x0000000916147210 */ /* 0x000fe20007ffe0ff */
[----:B------:R-:W-:Y:S02]  /*1310*/  IMAD R23, R7, R2, R22 ;  /* 0x0000000207177224 */ /* 0x000fe400078e0216 */
[----:B------:R-:W-:Y:S01]  /*1320*/  VIADD R21, R9, UR4 ;  /* 0x0000000409157c36 */ /* 0x000fe20008000000 */
[-C--:B------:R-:W-:Y:S01]  /*1330*/  IADD3 R6, P0, PT, R20, R12.reuse, RZ ;  /* 0x0000000c14067210 */ /* 0x080fe20007f1e0ff */
[----:B------:R-:W-:Y:S01]  /*1340*/  IMAD.IADD R18, R22, 0x1, R11 ;  /* 0x0000000116127824 */ /* 0x000fe200078e020b */
[-C--:B------:R-:W-:Y:S01]  /*1350*/  IADD3 R8, P1, PT, R23, R12.reuse, RZ ;  /* 0x0000000c17087210 */ /* 0x080fe20007f3e0ff */
[----:B------:R-:W-:Y:S01]  /*1360*/  VIADD R11, R11, UR4 ;  /* 0x000000040b0b7c36 */ /* 0x000fe20008000000 */
[----:B------:R-:W-:Y:S02]  /*1370*/  LEA.HI.X.SX32 R7, R20, R13, 0x1, P0 ;  /* 0x0000000d14077211 */ /* 0x000fe400000f0eff */
[----:B------:R-:W-:-:S02]  /*1380*/  IADD3 R22, P0, PT, R21, R12, RZ ;  /* 0x0000000c15167210 */ /* 0x000fc40007f1e0ff */
[CC--:B------:R-:W-:Y:S01]  /*1390*/  IADD3 R20, P2, PT, R18.reuse, R12.reuse, RZ ;  /* 0x0000000c12147210 */ /* 0x0c0fe20007f5e0ff */
[----:B------:R-:W2:Y:S01]  /*13a0*/  LDG.E.U8 R6, desc[UR10][R6.64] ;  /* 0x0000000a06067981 */ /* 0x000ea2000c1e1100 */
[-C--:B------:R-:W-:Y:S02]  /*13b0*/  LEA.HI.X.SX32 R9, R23, R13.reuse, 0x1, P1 ;  /* 0x0000000d17097211 */ /* 0x080fe400008f0eff */
[-C--:B------:R-:W-:Y:S02]  /*13c0*/  LEA.HI.X.SX32 R23, R21, R13.reuse, 0x1, P0 ;  /* 0x0000000d15177211 */ /* 0x080fe400000f0eff */
[----:B------:R-:W-:Y:S01]  /*13d0*/  LEA.HI.X.SX32 R21, R18, R13, 0x1, P2 ;  /* 0x0000000d12157211 */ /* 0x000fe200010f0eff */
[----:B------:R-:W4:Y:S01]  /*13e0*/  LDG.E.U8 R8, desc[UR10][R8.64] ;  /* 0x0000000a08087981 */ /* 0x000f22000c1e1100 */
[----:B------:R-:W-:-:S03]  /*13f0*/  IADD3 R24, P0, PT, R11, R12, RZ ;  /* 0x0000000c0b187210 */ /* 0x000fc60007f1e0ff */
[----:B------:R-:W5:Y:S01]  /*1400*/  LDG.E.U8 R22, desc[UR10][R22.64] ;  /* 0x0000000a16167981 */ /* 0x000f62000c1e1100 */
[----:B------:R-:W-:-:S03]  /*1410*/  LEA.HI.X.SX32 R25, R11, R13, 0x1, P0 ;  /* 0x0000000d0b197211 */ /* 0x000fc600000f0eff */
[----:B------:R-:W3:Y:S04]  /*1420*/  LDG.E.U8 R20, desc[UR10][R20.64] ;  /* 0x0000000a14147981 */ /* 0x000ee8000c1e1100 */
[----:B------:R-:W3:Y:S01]  /*1430*/  LDG.E.U8 R24, desc[UR10][R24.64] ;  /* 0x0000000a18187981 */ /* 0x000ee2000c1e1100 */
[----:B--2---:R-:W-:-:S05]  /*1440*/  VIADD R11, R6, 0xfffffffc ;  /* 0xfffffffc060b7836 */ /* 0x004fca0000000000 */
[----:B------:R-:W-:Y:S01]  /*1450*/  LOP3.LUT R11, R11, 0xff, RZ, 0xc0, !PT ;  /* 0x000000ff0b0b7812 */ /* 0x000fe200078ec0ff */
[----:B----4-:R-:W-:Y:S01]  /*1460*/  VIADD R18, R8, 0xfffffffc ;  /* 0xfffffffc08127836 */ /* 0x010fe20000000000 */
[----:B-----5:R-:W-:-:S04]  /*1470*/  IADD3 R6, PT, PT, R22, -0x1, RZ ;  /* 0xffffffff16067810 */ /* 0x020fc80007ffe0ff */
[----:B------:R-:W-:Y:S01]  /*1480*/  LOP3.LUT R18, R18, 0xff, RZ, 0xc0, !PT ;  /* 0x000000ff12127812 */ /* 0x000fe200078ec0ff */
[----:B---3--:R-:W-:Y:S01]  /*1490*/  VIADD R7, R20, 0xfffffffc ;  /* 0xfffffffc14077836 */ /* 0x008fe20000000000 */
[----:B------:R-:W-:Y:S02]  /*14a0*/  ISETP.GE.U32.AND P2, PT, R11, 0xfd, PT ;  /* 0x000000fd0b00780c */ /* 0x000fe40003f46070 */
[----:B------:R-:W-:Y:S01]  /*14b0*/  LOP3.LUT R6, R6, 0xff, RZ, 0xc0, !PT ;  /* 0x000000ff06067812 */ /* 0x000fe200078ec0ff */
[----:B------:R-:W-:Y:S01]  /*14c0*/  VIADD R24, R24, 0xfffffffc ;  /* 0xfffffffc18187836 */ /* 0x000fe20000000000 */
[----:B------:R-:W-:Y:S02]  /*14d0*/  ISETP.GE.U32.AND P1, PT, R18, 0xfd, PT ;  /* 0x000000fd1200780c */ /* 0x000fe40003f26070 */
[----:B------:R-:W-:Y:S02]  /*14e0*/  LOP3.LUT R7, R7, 0xff, RZ, 0xc0, !PT ;  /* 0x000000ff07077812 */ /* 0x000fe400078ec0ff */
[----:B------:R-:W-:-:S02]  /*14f0*/  ISETP.GE.U32.AND P3, PT, R6, 0x3, PT ;  /* 0x000000030600780c */ /* 0x000fc40003f66070 */
[----:B------:R-:W-:Y:S02]  /*1500*/  ISETP.GE.U32.AND P0, PT, R7, 0xfd, PT ;  /* 0x000000fd0700780c */ /* 0x000fe40003f06070 */
[----:B------:R-:W-:Y:S02]  /*1510*/  SEL R11, RZ, 0xa, !P3 ;  /* 0x0000000aff0b7807 */ /* 0x000fe40005800000 */
[----:B------:R-:W-:-:S03]  /*1520*/  LOP3.LUT R24, R24, 0xff, RZ, 0xc0, !PT ;  /* 0x000000ff18187812 */ /* 0x000fc600078ec0ff */
[----:B------:R-:W-:Y:S01]  /*1530*/  @!P2 VIADD R11, R11, 0xa ;  /* 0x0000000a0b0ba836 */ /* 0x000fe20000000000 */
[----:B------:R-:W-:-:S03]  /*1540*/  ISETP.GE.U32.AND P3, PT, R24, 0xfd, PT ;  /* 0x000000fd1800780c */ /* 0x000fc60003f66070 */
[----:B------:R-:W-:-:S04]  /*1550*/  @!P1 VIADD R11, R11, 0xa ;  /* 0x0000000a0b0b9836 */ /* 0x000fc80000000000 */
[----:B------:R-:W-:-:S06]  /*1560*/  @!P0 VIADD R11, R11, 0xa ;  /* 0x0000000a0b0b8836 */ /* 0x000fcc0000000000 */
[----:B------:R-:W-:Y:S01]  /*1570*/  @!P3 IADD3 R11, PT, PT, R11, 0xa, RZ ;  /* 0x0000000a0b0bb810 */ /* 0x000fe20007ffe0ff */
[----:B------:R-:W-:Y:S06]  /*1580*/  BRA `(.L_x_22) ;  /* 0x0000000400007947 */ /* 0x000fec0003800000 */
.L_x_23:
[----:B------:R-:W-:Y:S02]  /*1590*/  IMAD R18, R7, R2, R22 ;  /* 0x0000000207127224 */ /* 0x000fe400078e0216 */
[C---:B------:R-:W-:Y:S02]  /*15a0*/  IMAD.IADD R21, R22.reuse, 0x1, R9 ;  /* 0x0000000116157824 */ /* 0x040fe400078e0209 */
[----:B------:R-:W-:Y:S02]  /*15b0*/  IMAD.IADD R22, R22, 0x1, R11 ;  /* 0x0000000116167824 */ /* 0x000fe400078e020b */
[C---:B------:R-:W-:Y:S01]  /*15c0*/  IMAD.IADD R25, R8.reuse, 0x1, R9 ;  /* 0x0000000108197824 */ /* 0x040fe200078e0209 */
[-C--:B------:R-:W-:Y:S01]  /*15d0*/  IADD3 R6, P0, PT, R21, R12.reuse, RZ ;  /* 0x0000000c15067210 */ /* 0x080fe20007f1e0ff */
[----:B------:R-:W-:Y:S01]  /*15e0*/  IMAD.IADD R26, R8, 0x1, R11 ;  /* 0x00000001081a7824 */ /* 0x000fe200078e020b */
[----:B------:R-:W-:Y:S01]  /*15f0*/  IADD3 R8, P1, PT, R18, R12, RZ ;  /* 0x0000000c12087210 */ /* 0x000fe20007f3e0ff */
[----:B------:R-:W-:Y:S01]  /*1600*/  IMAD R23, R7, R2, R20 ;  /* 0x0000000207177224 */ /* 0x000fe200078e0214 */
[C---:B------:R-:W-:Y:S01]  /*1610*/  IADD3 R11, PT, PT, R20.reuse, R11, RZ ;  /* 0x0000000b140b7210 */ /* 0x040fe20007ffe0ff */
[----:B------:R-:W-:Y:S01]  /*1620*/  IMAD.IADD R27, R20, 0x1, R9 ;  /* 0x00000001141b7824 */ /* 0x000fe200078e0209 */
[----:B------:R-:W-:-:S02]  /*1630*/  IADD3 R20, P2, PT, R22, R12, RZ ;  /* 0x0000000c16147210 */ /* 0x000fc40007f5e0ff */
[-C--:B------:R-:W-:Y:S02]  /*1640*/  LEA.HI.X.SX32 R9, R18, R13.reuse, 0x1, P1 ;  /* 0x0000000d12097211 */ /* 0x080fe400008f0eff */
[-C--:B------:R-:W-:Y:S02]  /*1650*/  LEA.HI.X.SX32 R7, R21, R13.reuse, 0x1, P0 ;  /* 0x0000000d15077211 */ /* 0x080fe400000f0eff */
[CC--:B------:R-:W-:Y:S01]  /*1660*/  IADD3 R24, P0, PT, R25.reuse, R12.reuse, RZ ;  /* 0x0000000c19187210 */ /* 0x0c0fe20007f1e0ff */
[----:B------:R0:W2:Y:S01]  /*1670*/  LDG.E.U8 R18, desc[UR10][R8.64] ;  /* 0x0000000a08127981 */ /* 0x0000a2000c1e1100 */
[-C--:B------:R-:W-:Y:S02]  /*1680*/  LEA.HI.X.SX32 R21, R22, R13.reuse, 0x1, P2 ;  /* 0x0000000d16157211 */ /* 0x080fe400010f0eff */
[----:B------:R-:W-:Y:S01]  /*1690*/  LEA.HI.X.SX32 R25, R25, R13, 0x1, P0 ;  /* 0x0000000d19197211 */ /* 0x000fe200000f0eff */
[----:B------:R-:W4:Y:S01]  /*16a0*/  LDG.E.U8 R6, desc[UR10][R6.64] ;  /* 0x0000000a06067981 */ /* 0x000f22000c1e1100 */
[----:B------:R-:W-:-:S03]  /*16b0*/  IADD3 R28, P1, PT, R26, R12, RZ ;  /* 0x0000000c1a1c7210 */ /* 0x000fc60007f3e0ff */
[----:B------:R-:W5:Y:S01]  /*16c0*/  LDG.E.U8 R20, desc[UR10][R20.64] ;  /* 0x0000000a14147981 */ /* 0x000f62000c1e1100 */
[----:B------:R-:W-:-:S03]  /*16d0*/  LEA.HI.X.SX32 R29, R26, R13, 0x1, P1 ;  /* 0x0000000d1a1d7211 */ /* 0x000fc600008f0eff */
[----:B------:R-:W3:Y:S01]  /*16e0*/  LDG.E.U8 R24, desc[UR10][R24.64] ;  /* 0x0000000a18187981 */ /* 0x000ee2000c1e1100 */
[-C--:B0-----:R-:W-:Y:S02]  /*16f0*/  IADD3 R8, P0, PT, R27, R12.reuse, RZ ;  /* 0x0000000c1b087210 */ /* 0x081fe40007f1e0ff */
[-C--:B------:R-:W-:Y:S01]  /*1700*/  IADD3 R22, P1, PT, R23, R12.reuse, RZ ;  /* 0x0000000c17167210 */ /* 0x080fe20007f3e0ff */
[----:B------:R-:W3:Y:S01]  /*1710*/  LDG.E.U8 R28, desc[UR10][R28.64] ;  /* 0x0000000a1c1c7981 */ /* 0x000ee2000c1e1100 */
[-C--:B------:R-:W-:Y:S02]  /*1720*/  LEA.HI.X.SX32 R9, R27, R13.reuse, 0x1, P0 ;  /* 0x0000000d1b097211 */ /* 0x080fe400000f0eff */
[----:B------:R-:W-:Y:S02]  /*1730*/  IADD3 R26, P0, PT, R11, R12, RZ ;  /* 0x0000000c0b1a7210 */ /* 0x000fe40007f1e0ff */
[-C--:B------:R-:W-:Y:S01]  /*1740*/  LEA.HI.X.SX32 R23, R23, R13.reuse, 0x1, P1 ;  /* 0x0000000d17177211 */ /* 0x080fe200008f0eff */
[----:B------:R-:W3:Y:S01]  /*1750*/  LDG.E.U8 R8, desc[UR10][R8.64] ;  /* 0x0000000a08087981 */ /* 0x000ee2000c1e1100 */
[----:B------:R-:W-:-:S03]  /*1760*/  LEA.HI.X.SX32 R27, R11, R13, 0x1, P0 ;  /* 0x0000000d0b1b7211 */ /* 0x000fc600000f0eff */
[----:B------:R-:W3:Y:S04]  /*1770*/  LDG.E.U8 R22, desc[UR10][R22.64] ;  /* 0x0000000a16167981 */ /* 0x000ee8000c1e1100 */
[----:B------:R-:W3:Y:S01]  /*1780*/  LDG.E.U8 R26, desc[UR10][R26.64] ;  /* 0x0000000a1a1a7981 */ /* 0x000ee2000c1e1100 */
[----:B--2---:R-:W-:Y:S02]  /*1790*/  VIADD R18, R18, 0xfffffffc ;  /* 0xfffffffc12127836 */ /* 0x004fe40000000000 */
[----:B----4-:R-:W-:-:S03]  /*17a0*/  VIADD R6, R6, 0xffffffff ;  /* 0xffffffff06067836 */ /* 0x010fc60000000000 */
[----:B------:R-:W-:Y:S01]  /*17b0*/  LOP3.LUT R18, R18, 0xff, RZ, 0xc0, !PT ;  /* 0x000000ff12127812 */ /* 0x000fe200078ec0ff */
[----:B-----5:R-:W-:-:S03]  /*17c0*/  VIADD R20, R20, 0xfffffffc ;  /* 0xfffffffc14147836 */ /* 0x020fc60000000000 */
[----:B------:R-:W-:Y:S02]  /*17d0*/  ISETP.GE.U32.AND P3, PT, R18, 0xfd, PT ;  /* 0x000000fd1200780c */ /* 0x000fe40003f66070 */
[----:B------:R-:W-:Y:S01]  /*17e0*/  LOP3.LUT R6, R6, 0xff, RZ, 0xc0, !PT ;  /* 0x000000ff06067812 */ /* 0x000fe200078ec0ff */
[----:B---3--:R-:W-:Y:S01]  /*17f0*/  VIADD R24, R24, 0xfffffffc ;  /* 0xfffffffc18187836 */ /* 0x008fe20000000000 */
[----:B------:R-:W-:Y:S02]  /*1800*/  LOP3.LUT R20, R20, 0xff, RZ, 0xc0, !PT ;  /* 0x000000ff14147812 */ /* 0x000fe400078ec0ff */
[----:B------:R-:W-:Y:S01]  /*1810*/  ISETP.GE.U32.AND P2, PT, R6, 0x3, PT ;  /* 0x000000030600780c */ /* 0x000fe20003f46070 */
[----:B------:R-:W-:Y:S01]  /*1820*/  VIADD R28, R28, 0xfffffffc ;  /* 0xfffffffc1c1c7836 */ /* 0x000fe20000000000 */
[----:B------:R-:W-:Y:S02]  /*1830*/  ISETP.GE.U32.AND P0, PT, R20, 0xfd, PT ;  /* 0x000000fd1400780c */ /* 0x000fe40003f06070 */
[----:B------:R-:W-:-:S02]  /*1840*/  LOP3.LUT R24, R24, 0xff, RZ, 0xc0, !PT ;  /* 0x000000ff18187812 */ /* 0x000fc400078ec0ff */
[----:B------:R-:W-:Y:S02]  /*1850*/  SEL R11, RZ, 0xa, !P2 ;  /* 0x0000000aff0b7807 */ /* 0x000fe40005000000 */
[----:B------:R-:W-:Y:S02]  /*1860*/  ISETP.GE.U32.AND P1, PT, R24, 0xfd, PT ;  /* 0x000000fd1800780c */ /* 0x000fe40003f26070 */
[----:B------:R-:W-:Y:S02]  /*1870*/  LOP3.LUT R28, R28, 0xff, RZ, 0xc0, !PT ;  /* 0x000000ff1c1c7812 */ /* 0x000fe400078ec0ff */
[----:B------:R-:W-:Y:S01]  /*1880*/  IADD3 R8, PT, PT, R8, -0x4, RZ ;  /* 0xfffffffc08087810 */ /* 0x000fe20007ffe0ff */
[----:B------:R-:W-:Y:S01]  /*1890*/  VIADD R22, R22, 0xfffffffc ;  /* 0xfffffffc16167836 */ /* 0x000fe20000000000 */
[----:B------:R-:W-:Y:S01]  /*18a0*/  ISETP.GE.U32.AND P2, PT, R28, 0xfd, PT ;  /* 0x000000fd1c00780c */ /* 0x000fe20003f46070 */
[----:B------:R-:W-:Y:S01]  /*18b0*/  @!P3 VIADD R11, R11, 0xa ;  /* 0x0000000a0b0bb836 */ /* 0x000fe20000000000 */
[----:B------:R-:W-:Y:S01]  /*18c0*/  LOP3.LUT R8, R8, 0xff, RZ, 0xc0, !PT ;  /* 0x000000ff08087812 */ /* 0x000fe200078ec0ff */
[----:B------:R-:W-:Y:S01]  /*18d0*/  VIADD R26, R26, 0xfffffffc ;  /* 0xfffffffc1a1a7836 */ /* 0x000fe20000000000 */
[----:B------:R-:W-:Y:S01]  /*18e0*/  LOP3.LUT R22, R22, 0xff, RZ, 0xc0, !PT ;  /* 0x000000ff16167812 */ /* 0x000fe200078ec0ff */
[----:B------:R-:W-:Y:S01]  /*18f0*/  @!P0 VIADD R11, R11, 0xa ;  /* 0x0000000a0b0b8836 */ /* 0x000fe20000000000 */
[----:B------:R-:W-:-:S02]  /*1900*/  ISETP.GE.U32.AND P3, PT, R8, 0xfd, PT ;  /* 0x000000fd0800780c */ /* 0x000fc40003f66070 */
[----:B------:R-:W-:Y:S01]  /*1910*/  ISETP.GE.U32.AND P0, PT, R22, 0xfd, PT ;  /* 0x000000fd1600780c */ /* 0x000fe20003f06070 */
[----:B------:R-:W-:Y:S01]  /*1920*/  @!P1 VIADD R11, R11, 0xa ;  /* 0x0000000a0b0b9836 */ /* 0x000fe20000000000 */
[----:B------:R-:W-:-:S04]  /*1930*/  LOP3.LUT R26, R26, 0xff, RZ, 0xc0, !PT ;  /* 0x000000ff1a1a7812 */ /* 0x000fc800078ec0ff */
[----:B------:R-:W-:Y:S02]  /*1940*/  ISETP.GE.U32.AND P1, PT, R26, 0xfd, PT ;  /* 0x000000fd1a00780c */ /* 0x000fe40003f26070 */
[----:B------:R-:W-:-:S05]  /*1950*/  @!P2 IADD3 R11, PT, PT, R11, 0xa, RZ ;  /* 0x0000000a0b0ba810 */ /* 0x000fca0007ffe0ff */
[----:B------:R-:W-:-:S04]  /*1960*/  @!P3 VIADD R11, R11, 0xa ;  /* 0x0000000a0b0bb836 */ /* 0x000fc80000000000 */
[----:B------:R-:W-:-:S04]  /*1970*/  @!P0 VIADD R11, R11, 0xa ;  /* 0x0000000a0b0b8836 */ /* 0x000fc80000000000 */
[----:B------:R-:W-:-:S07]  /*1980*/  @!P1 VIADD R11, R11, 0xa ;  /* 0x0000000a0b0b9836 */ /* 0x000fce0000000000 */
.L_x_22:
[----:B------:R-:W-:Y:S05]  /*1990*/  BSYNC.RECONVERGENT B2 ;  /* 0x0000000000027941 */ /* 0x000fea0003800200 */
.L_x_20:
[----:B------:R-:W-:Y:S02]  /*19a0*/  IMAD R3, R3, 0x30, RZ ;  /* 0x0000003003037824 */ /* 0x000fe400078e02ff */
[----:B------:R-:W-:-:S04]  /*19b0*/  IMAD.WIDE.U32 R6, R0, 0x30, R16 ;  /* 0x0000003000067825 */ /* 0x000fc800078e0010 */
[----:B------:R-:W-:-:S05]  /*19c0*/  IMAD.IADD R7, R7, 0x1, R3 ;  /* 0x0000000107077824 */ /* 0x000fca00078e0203 */
[----:B------:R-:W2:Y:S04]  /*19d0*/  LDG.E.64 R26, desc[UR10][R6.64] ;  /* 0x0000000a061a7981 */ /* 0x000ea8000c1e1b00 */
[----:B------:R-:W3:Y:S04]  /*19e0*/  LDG.E.64 R8, desc[UR10][R6.64+0x10] ;  /* 0x0000100a06087981 */ /* 0x000ee8000c1e1b00 */
[----:B------:R-:W4:Y:S01]  /*19f0*/  LDG.E.64 R20, desc[UR10][R6.64+0x8] ;  /* 0x0000080a06147981 */ /* 0x000f22000c1e1b00 */
[----:B--2---:R-:W-:Y:S01]  /*1a00*/  SHF.R.U32.HI R0, RZ, 0x2, R27 ;  /* 0x00000002ff007819 */ /* 0x004fe2000001161b */
[----:B------:R-:W-:-:S03]  /*1a10*/  VIADD R26, R26, 0x587c5 ;  /* 0x000587c51a1a7836 */ /* 0x000fc60000000000 */
[----:B------:R-:W-:Y:S01]  /*1a20*/  LOP3.LUT R0, R0, R27, RZ, 0x3c, !PT ;  /* 0x0000001b00007212 */ /* 0x000fe200078e3cff */
[----:B---3--:R-:W-:Y:S02]  /*1a30*/  IMAD.SHL.U32 R3, R9, 0x10, RZ ;  /* 0x0000001009037824 */ /* 0x008fe400078e00ff */
[----:B------:R-:W-:Y:S01]  /*1a40*/  IMAD.MOV.U32 R25, RZ, RZ, R8 ;  /* 0x000000ffff197224 */ /* 0x000fe200078e0008 */
[C---:B------:R-:W-:Y:S01]  /*1a50*/  SHF.L.U32 R18, R0.reuse, 0x1, RZ ;  /* 0x0000000100127819 */ /* 0x040fe200000006ff */
[----:B------:R-:W-:Y:S01]  /*1a60*/  IMAD.MOV.U32 R22, RZ, RZ, R9 ;  /* 0x000000ffff167224 */ /* 0x000fe200078e0009 */
[----:B----4-:R-:W-:Y:S01]  /*1a70*/  MOV R24, R21 ;  /* 0x0000001500187202 */ /* 0x010fe20000000f00 */
[----:B------:R-:W-:Y:S01]  /*1a80*/  IMAD.MOV.U32 R27, RZ, RZ, R20 ;  /* 0x000000ffff1b7224 */ /* 0x000fe200078e0014 */
[----:B------:R-:W-:Y:S01]  /*1a90*/  LOP3.LUT R18, R0, R18, R3, 0x96, !PT ;  /* 0x0000001200127212 */ /* 0x000fe200078e9603 */
[----:B------:R-:W-:Y:S02]  /*1aa0*/  IMAD.MOV.U32 R3, RZ, RZ, 0x2f800000 ;  /* 0x2f800000ff037424 */ /* 0x000fe400078e00ff */
[----:B------:R0:W-:Y:S01]  /*1ab0*/  STG.E.64 desc[UR10][R6.64+0x8], R24 ;  /* 0x0000081806007986 */ /* 0x0001e2000c101b0a */
[----:B------:R-:W-:-:S03]  /*1ac0*/  LOP3.LUT R23, R18, R9, RZ, 0x3c, !PT ;  /* 0x0000000912177212 */ /* 0x000fc600078e3cff */
[----:B------:R0:W-:Y:S02]  /*1ad0*/  STG.E.64 desc[UR10][R6.64], R26 ;  /* 0x0000001a06007986 */ /* 0x0001e4000c101b0a */
[----:B------:R-:W-:Y:S02]  /*1ae0*/  IMAD.IADD R0, R23, 0x1, R26 ;  /* 0x0000000117007824 */ /* 0x000fe400078e021a */
[----:B------:R0:W-:Y:S03]  /*1af0*/  STG.E.64 desc[UR10][R6.64+0x10], R22 ;  /* 0x0000101606007986 */ /* 0x0001e6000c101b0a */
[----:B------:R-:W-:-:S05]  /*1b00*/  I2FP.F32.U32 R0, R0 ;  /* 0x0000000000007245 */ /* 0x000fca0000201000 */
[----:B------:R-:W-:-:S04]  /*1b10*/  FFMA R0, R0, R3, 1.1641532182693481445e-10 ;  /* 0x2f00000000007423 */ /* 0x000fc80000000003 */
[----:B------:R-:W-:-:S06]  /*1b20*/  FMUL R0, R0, 100 ;  /* 0x42c8000000007820 */ /* 0x000fcc0000400000 */
[----:B------:R-:W1:Y:S02]  /*1b30*/  F2I.TRUNC.NTZ R0, R0 ;  /* 0x0000000000007305 */ /* 0x000e64000020f100 */
[----:B-1----:R-:W-:-:S04]  /*1b40*/  ISETP.GE.AND P0, PT, R0, R11, PT ;  /* 0x0000000b0000720c */ /* 0x002fc80003f06270 */
[----:B0-----:R-:W-:-:S09]  /*1b50*/  SEL R21, RZ, 0x1, !P0 ;  /* 0x00000001ff157807 */ /* 0x001fd20004000000 */
.L_x_17:
[----:B------:R-:W-:Y:S05]  /*1b60*/  BSYNC.RECONVERGENT B1 ;  /* 0x0000000000017941 */ /* 0x000fea0003800200 */
.L_x_16:
[----:B------:R-:W-:Y:S01]  /*1b70*/  IADD3 R6, P0, PT, R19, UR16, RZ ;  /* 0x0000001013067c10 */ /* 0x000fe2000ff1e0ff */
[----:B------:R-:W-:Y:S02]  /*1b80*/  IMAD.IADD R0, R5, 0x1, R4 ;  /* 0x0000000105007824 */ /* 0x000fe400078e0204 */
[----:B------:R-:W-:Y:S01]  /*1b90*/  IMAD.U32 R4, RZ, RZ, UR6 ;  /* 0x00000006ff047e24 */ /* 0x000fe2000f8e00ff */
[----:B------:R-:W-:Y:S02]  /*1ba0*/  IADD3.X R7, PT, PT, R10, UR17, RZ, P0, !PT ;  /* 0x000000110a077c10 */ /* 0x000fe400087fe4ff */
[----:B------:R-:W-:Y:S02]  /*1bb0*/  ISETP.LT.U32.AND P0, PT, R0, UR14, PT ;  /* 0x0000000e00007c0c */ /* 0x000fe4000bf01070 */
[--C-:B------:R-:W-:Y:S01]  /*1bc0*/  SHF.R.S32.HI R3, RZ, 0x1f, R0.reuse ;  /* 0x0000001fff037819 */ /* 0x100fe20000011400 */
[----:B------:R2:W-:Y:S03]  /*1bd0*/  STG.E.U8 desc[UR10][R6.64], R21 ;  /* 0x0000001506007986 */ /* 0x0005e6000c10110a */
[----:B------:R-:W-:Y:S01]  /*1be0*/  ISETP.GT.U32.AND.EX P0, PT, R4, R3, PT, P0 ;  /* 0x000000030400720c */ /* 0x000fe20003f04100 */
[----:B------:R-:W-:-:S12]  /*1bf0*/  IMAD.MOV.U32 R4, RZ, RZ, R0 ;  /* 0x000000ffff047224 */ /* 0x000fd800078e0000 */
[----:B--2---:R-:W-:Y:S05]  /*1c00*/  @P0 BRA `(.L_x_24) ;  /* 0xffffffe400b40947 */ /* 0x004fea000383ffff */
[----:B------:R-:W-:Y:S05]  /*1c10*/  BSYNC.RECONVERGENT B0 ;  /* 0x0000000000007941 */ /* 0x000fea0003800200 */
.L_x_0:
[----:B------:R-:W-:Y:S05]  /*1c20*/  EXIT ;  /* 0x000000000000794d */ /* 0x000fea0003800000 */
        .weak           $__internal_0_$__cuda_sm20_div_u64
        .type           $__internal_0_$__cuda_sm20_div_u64,@function
        .size           $__internal_0_$__cuda_sm20_div_u64,($__internal_1_$__cuda_sm20_rem_u64 - $__internal_0_$__cuda_sm20_div_u64)
$__internal_0_$__cuda_sm20_div_u64:
[----:B------:R-:W0:Y:S01]  /*1c30*/  LDCU.64 UR8, c[0x0][0x388] ;  /* 0x00007100ff0877ac */ /* 0x000e220008000a00 */
[----:B------:R-:W1:Y:S01]  /*1c40*/  LDC.64 R6, c[0x0][0x388] ;  /* 0x0000e200ff067b82 */ /* 0x000e620000000a00 */
[----:B0-----:R-:W0:Y:S08]  /*1c50*/  I2F.U64.RP R19, UR8 ;  /* 0x0000000800137d12 */ /* 0x001e300008309000 */
[----:B0-----:R-:W0:Y:S02]  /*1c60*/  MUFU.RCP R19, R19 ;  /* 0x0000001300137308 */ /* 0x001e240000001000 */
[----:B0-----:R-:W-:-:S06]  /*1c70*/  VIADD R10, R19, 0x1ffffffe ;  /* 0x1ffffffe130a7836 */ /* 0x001fcc0000000000 */
[----:B------:R-:W1:Y:S02]  /*1c80*/  F2I.U64.TRUNC R10, R10 ;  /* 0x0000000a000a7311 */ /* 0x000e64000020d800 */
[----:B-1----:R-:W-:-:S04]  /*1c90*/  IMAD.WIDE.U32 R8, R10, R6, RZ ;  /* 0x000000060a087225 */ /* 0x002fc800078e00ff */
[----:B------:R-:W-:Y:S01]  /*1ca0*/  IMAD R9, R10, R7, R9 ;  /* 0x000000070a097224 */ /* 0x000fe200078e0209 */
[----:B------:R-:W-:-:S03]  /*1cb0*/  IADD3 R21, P0, PT, RZ, -R8, RZ ;  /* 0x80000008ff157210 */ /* 0x000fc60007f1e0ff */
[----:B------:R-:W-:Y:S02]  /*1cc0*/  IMAD R9, R11, R6, R9 ;  /* 0x000000060b097224 */ /* 0x000fe400078e0209 */
[----:B------:R-:W-:-:S03]  /*1cd0*/  IMAD.HI.U32 R8, R10, R21, RZ ;  /* 0x000000150a087227 */ /* 0x000fc600078e00ff */
[----:B------:R-:W-:Y:S01]  /*1ce0*/  IADD3.X R23, PT, PT, RZ, ~R9, RZ, P0, !PT ;  /* 0x80000009ff177210 */ /* 0x000fe200007fe4ff */
[----:B------:R-:W-:-:S04]  /*1cf0*/  IMAD.MOV.U32 R9, RZ, RZ, R10 ;  /* 0x000000ffff097224 */ /* 0x000fc800078e000a */
[----:B------:R-:W-:-:S04]  /*1d00*/  IMAD.WIDE.U32 R8, P0, R10, R23, R8 ;  /* 0x000000170a087225 */ /* 0x000fc80007800008 */
[C---:B------:R-:W-:Y:S02]  /*1d10*/  IMAD R25, R11.reuse, R23, RZ ;  /* 0x000000170b197224 */ /* 0x040fe400078e02ff */
[----:B------:R-:W-:-:S04]  /*1d20*/  IMAD.HI.U32 R8, P1, R11, R21, R8 ;  /* 0x000000150b087227 */ /* 0x000fc80007820008 */
[----:B------:R-:W-:Y:S01]  /*1d30*/  IMAD.HI.U32 R19, R11, R23, RZ ;  /* 0x000000170b137227 */ /* 0x000fe200078e00ff */
[----:B------:R-:W-:-:S03]  /*1d40*/  IADD3 R9, P2, PT, R25, R8, RZ ;  /* 0x0000000819097210 */ /* 0x000fc60007f5e0ff */
[----:B------:R-:W-:Y:S02]  /*1d50*/  IMAD.X R19, R19, 0x1, R11, P0 ;  /* 0x0000000113137824 */ /* 0x000fe400000e060b */
[----:B------:R-:W-:-:S03]  /*1d60*/  IMAD.WIDE.U32 R10, R9, R6, RZ ;  /* 0x00000006090a7225 */ /* 0x000fc600078e00ff */
[----:B------:R-:W-:Y:S01]  /*1d70*/  IADD3.X R19, PT, PT, RZ, RZ, R19, P2, P1 ;  /* 0x000000ffff137210 */ /* 0x000fe200017e2413 */
[----:B------:R-:W-:Y:S01]  /*1d80*/  IMAD R8, R9, R7, R11 ;  /* 0x0000000709087224 */ /* 0x000fe200078e020b */
[----:B------:R-:W-:-:S03]  /*1d90*/  IADD3 R11, P0, PT, RZ, -R10, RZ ;  /* 0x8000000aff0b7210 */ /* 0x000fc60007f1e0ff */
[----:B------:R-:W-:Y:S02]  /*1da0*/  IMAD R10, R19, R6, R8 ;  /* 0x00000006130a7224 */ /* 0x000fe400078e0208 */
[----:B------:R-:W-:-:S04]  /*1db0*/  IMAD.HI.U32 R8, R9, R11, RZ ;  /* 0x0000000b09087227 */ /* 0x000fc800078e00ff */
[----:B------:R-:W-:-:S04]  /*1dc0*/  IMAD.X R10, RZ, RZ, ~R10, P0 ;  /* 0x000000ffff0a7224 */ /* 0x000fc800000e0e0a */
[----:B------:R-:W-:-:S04]  /*1dd0*/  IMAD.WIDE.U32 R8, P0, R9, R10, R8 ;  /* 0x0000000a09087225 */ /* 0x000fc80007800008 */
[C---:B------:R-:W-:Y:S02]  /*1de0*/  IMAD R21, R19.reuse, R10, RZ ;  /* 0x0000000a13157224 */ /* 0x040fe400078e02ff */
[----:B------:R-:W-:-:S04]  /*1df0*/  IMAD.HI.U32 R8, P1, R19, R11, R8 ;  /* 0x0000000b13087227 */ /* 0x000fc80007820008 */
[----:B------:R-:W-:Y:S01]  /*1e00*/  IMAD.HI.U32 R10, R19, R10, RZ ;  /* 0x0000000a130a7227 */ /* 0x000fe200078e00ff */
[----:B------:R-:W-:-:S03]  /*1e10*/  IADD3 R11, P2, PT, R21, R8, RZ ;  /* 0x00000008150b7210 */ /* 0x000fc60007f5e0ff */
[----:B------:R-:W-:Y:S02]  /*1e20*/  IMAD.X R19, R10, 0x1, R19, P0 ;  /* 0x000000010a137824 */ /* 0x000fe400000e0613 */
[----:B------:R-:W-:-:S03]  /*1e30*/  IMAD.HI.U32 R8, R11, R0, RZ ;  /* 0x000000000b087227 */ /* 0x000fc600078e00ff */
[----:B------:R-:W-:Y:S01]  /*1e40*/  IADD3.X R19, PT, PT, RZ, RZ, R19, P2, P1 ;  /* 0x000000ffff137210 */ /* 0x000fe200017e2413 */
[----:B------:R-:W-:Y:S02]  /*1e50*/  IMAD.MOV.U32 R9, RZ, RZ, RZ ;  /* 0x000000ffff097224 */ /* 0x000fe400078e00ff */
[----:B------:R-:W-:-:S04]  /*1e60*/  IMAD.WIDE.U32 R8, R11, R3, R8 ;  /* 0x000000030b087225 */ /* 0x000fc800078e0008 */
[C---:B------:R-:W-:Y:S02]  /*1e70*/  IMAD R21, R19.reuse, R3, RZ ;  /* 0x0000000313157224 */ /* 0x040fe400078e02ff */
[----:B------:R-:W-:-:S04]  /*1e80*/  IMAD.HI.U32 R8, P0, R19, R0, R8 ;  /* 0x0000000013087227 */ /* 0x000fc80007800008 */
[----:B------:R-:W-:Y:S01]  /*1e90*/  IMAD.HI.U32 R11, R19, R3, RZ ;  /* 0x00000003130b7227 */ /* 0x000fe200078e00ff */
[----:B------:R-:W-:-:S04]  /*1ea0*/  IADD3 R19, P1, PT, R21, R8, RZ ;  /* 0x0000000815137210 */ /* 0x000fc80007f3e0ff */
[----:B------:R-:W-:Y:S01]  /*1eb0*/  IADD3.X R11, PT, PT, R11, RZ, RZ, P0, !PT ;  /* 0x000000ff0b0b7210 */ /* 0x000fe200007fe4ff */
[----:B------:R-:W-:-:S04]  /*1ec0*/  IMAD.WIDE.U32 R8, R19, R6, RZ ;  /* 0x0000000613087225 */ /* 0x000fc800078e00ff */
[----:B------:R-:W-:Y:S01]  /*1ed0*/  IMAD.X R11, RZ, RZ, R11, P1 ;  /* 0x000000ffff0b7224 */ /* 0x000fe200008e060b */
[----:B------:R-:W-:Y:S01]  /*1ee0*/  IADD3 R21, P1, PT, -R8, R0, RZ ;  /* 0x0000000008157210 */ /* 0x000fe20007f3e1ff */
[----:B------:R-:W-:-:S03]  /*1ef0*/  IMAD R9, R19, R7, R9 ;  /* 0x0000000713097224 */ /* 0x000fc600078e0209 */
[-C--:B------:R-:W-:Y:S01]  /*1f00*/  ISETP.GE.U32.AND P0, PT, R21, R6.reuse, PT ;  /* 0x000000061500720c */ /* 0x080fe20003f06070 */
[----:B------:R-:W-:-:S04]  /*1f10*/  IMAD R8, R11, R6, R9 ;  /* 0x000000060b087224 */ /* 0x000fc800078e0209 */
[----:B------:R-:W-:Y:S01]  /*1f20*/  IMAD.X R22, R3, 0x1, ~R8, P1 ;  /* 0x0000000103167824 */ /* 0x000fe200008e0e08 */
[----:B------:R-:W-:Y:S02]  /*1f30*/  IADD3 R9, P1, PT, R21, -R6, RZ ;  /* 0x8000000615097210 */ /* 0x000fe40007f3e0ff */
[----:B------:R-:W-:Y:S02]  /*1f40*/  IADD3 R8, P2, PT, R19, 0x1, RZ ;  /* 0x0000000113087810 */ /* 0x000fe40007f5e0ff */
[C---:B------:R-:W-:Y:S01]  /*1f50*/  ISETP.GE.U32.AND.EX P0, PT, R22.reuse, R7, PT, P0 ;  /* 0x000000071600720c */ /* 0x040fe20003f06100 */
[----:B------:R-:W-:Y:S01]  /*1f60*/  IMAD.X R20, R22, 0x1, ~R7, P1 ;  /* 0x0000000116147824 */ /* 0x000fe200008e0e07 */
[----:B------:R-:W-:Y:S01]  /*1f70*/  ISETP.NE.U32.AND P1, PT, R6, RZ, PT ;  /* 0x000000ff0600720c */ /* 0x000fe20003f25070 */
[----:B------:R-:W-:Y:S01]  /*1f80*/  IMAD.X R10, RZ, RZ, R11, P2 ;  /* 0x000000ffff0a7224 */ /* 0x000fe200010e060b */
[----:B------:R-:W-:Y:S02]  /*1f90*/  SEL R9, R9, R21, P0 ;  /* 0x0000001509097207 */ /* 0x000fe40000000000 */
[----:B------:R-:W-:-:S02]  /*1fa0*/  SEL R19, R8, R19, P0 ;  /* 0x0000001308137207 */ /* 0x000fc40000000000 */
[----:B------:R-:W-:Y:S02]  /*1fb0*/  SEL R8, R20, R22, P0 ;  /* 0x0000001614087207 */ /* 0x000fe40000000000 */
[----:B------:R-:W-:Y:S02]  /*1fc0*/  SEL R11, R10, R11, P0 ;  /* 0x0000000b0a0b7207 */ /* 0x000fe40000000000 */
[----:B------:R-:W-:Y:S02]  /*1fd0*/  ISETP.GE.U32.AND P0, PT, R9, R6, PT ;  /* 0x000000060900720c */ /* 0x000fe40003f06070 */
[----:B------:R-:W-:Y:S02]  /*1fe0*/  IADD3 R10, P2, PT, R19, 0x1, RZ ;  /* 0x00000001130a7810 */ /* 0x000fe40007f5e0ff */
[----:B------:R-:W-:Y:S02]  /*1ff0*/  ISETP.GE.U32.AND.EX P0, PT, R8, R7, PT, P0 ;  /* 0x000000070800720c */ /* 0x000fe40003f06100 */
[----:B------:R-:W-:Y:S01]  /*2000*/  ISETP.NE.AND.EX P1, PT, R7, RZ, PT, P1 ;  /* 0x000000ff0700720c */ /* 0x000fe20003f25310 */
[----:B------:R-:W-:Y:S01]  /*2010*/  IMAD.X R6, RZ, RZ, R11, P2 ;  /* 0x000000ffff067224 */ /* 0x000fe200010e060b */
[----:B------:R-:W-:Y:S01]  /*2020*/  SEL R10, R10, R19, P0 ;  /* 0x000000130a0a7207 */ /* 0x000fe20000000000 */
[----:B------:R-:W-:-:S03]  /*2030*/  HFMA2 R19, -RZ, RZ, 0, 0 ;  /* 0x00000000ff137431 */ /* 0x000fc600000001ff */
[----:B------:R-:W-:Y:S02]  /*2040*/  SEL R6, R6, R11, P0 ;  /* 0x0000000b06067207 */ /* 0x000fe40000000000 */
[----:B------:R-:W-:Y:S02]  /*2050*/  SEL R10, R10, 0xffffffff, P1 ;  /* 0xffffffff0a0a7807 */ /* 0x000fe40000800000 */
[----:B------:R-:W-:Y:S01]  /*2060*/  SEL R6, R6, 0xffffffff, P1 ;  /* 0xffffffff06067807 */ /* 0x000fe20000800000 */
[----:B------:R-:W-:Y:S06]  /*2070*/  RET.REL.NODEC R18 `(_Z10gol_kernelPhmmS_P17curandStateXORWOW) ;  /* 0xffffffdc12e07950 */ /* 0x000fec0003c3ffff */
        .weak           $__internal_1_$__cuda_sm20_rem_u64
        .type           $__internal_1_$__cuda_sm20_rem_u64,@function
        .size           $__internal_1_$__cuda_sm20_rem_u64,(.L_x_36 - $__internal_1_$__cuda_sm20_rem_u64)
$__internal_1_$__cuda_sm20_rem_u64:
[----:B------:R-:W-:Y:S02]  /*2080*/  IMAD.MOV.U32 R18, RZ, RZ, R23 ;  /* 0x000000ffff127224 */ /* 0x000fe400078e0017 */
[----:B------:R-:W-:-:S04]  /*2090*/  IMAD.MOV.U32 R19, RZ, RZ, R25 ;  /* 0x000000ffff137224 */ /* 0x000fc800078e0019 */
[----:B------:R-:W0:Y:S08]  /*20a0*/  I2F.U64.RP R28, R18 ;  /* 0x00000012001c7312 */ /* 0x000e300000309000 */
[----:B0-----:R-:W0:Y:S02]  /*20b0*/  MUFU.RCP R28, R28 ;  /* 0x0000001c001c7308 */ /* 0x001e240000001000 */
[----:B0-----:R-:W-:-:S06]  /*20c0*/  VIADD R18, R28, 0x1ffffffe ;  /* 0x1ffffffe1c127836 */ /* 0x001fcc0000000000 */
[----:B------:R-:W0:Y:S02]  /*20d0*/  F2I.U64.TRUNC R18, R18 ;  /* 0x0000001200127311 */ /* 0x000e24000020d800 */
[----:B0-----:R-:W-:-:S04]  /*20e0*/  IMAD.WIDE.U32 R20, R18, R23, RZ ;  /* 0x0000001712147225 */ /* 0x001fc800078e00ff */
[----:B------:R-:W-:Y:S01]  /*20f0*/  IMAD R21, R18, R25, R21 ;  /* 0x0000001912157224 */ /* 0x000fe200078e0215 */
[----:B------:R-:W-:-:S03]  /*2100*/  IADD3 R29, P0, PT, RZ, -R20, RZ ;  /* 0x80000014ff1d7210 */ /* 0x000fc60007f1e0ff */
[----:B------:R-:W-:Y:S02]  /*2110*/  IMAD R21, R19, R23, R21 ;  /* 0x0000001713157224 */ /* 0x000fe400078e0215 */
[----:B------:R-:W-:-:S04]  /*2120*/  IMAD.HI.U32 R20, R18, R29, RZ ;  /* 0x0000001d12147227 */ /* 0x000fc800078e00ff */
[----:B------:R-:W-:Y:S02]  /*2130*/  IMAD.X R27, RZ, RZ, ~R21, P0 ;  /* 0x000000ffff1b7224 */ /* 0x000fe400000e0e15 */
[----:B------:R-:W-:Y:S02]  /*2140*/  IMAD.MOV.U32 R21, RZ, RZ, R18 ;  /* 0x000000ffff157224 */ /* 0x000fe400078e0012 */
[----:B------:R-:W-:-:S04]  /*2150*/  IMAD.WIDE.U32 R20, P0, R18, R27, R20 ;  /* 0x0000001b12147225 */ /* 0x000fc80007800014 */
[----:B------:R-:W-:-:S04]  /*2160*/  IMAD.HI.U32 R20, P1, R19, R29, R20 ;  /* 0x0000001d13147227 */ /* 0x000fc80007820014 */
[CC--:B------:R-:W-:Y:S02]  /*2170*/  IMAD R21, R19.reuse, R27.reuse, RZ ;  /* 0x0000001b13157224 */ /* 0x0c0fe400078e02ff */
[----:B------:R-:W-:-:S03]  /*2180*/  IMAD.HI.U32 R27, R19, R27, RZ ;  /* 0x0000001b131b7227 */ /* 0x000fc600078e00ff */
[----:B------:R-:W-:Y:S02]  /*2190*/  IADD3 R21, P2, PT, R21, R20, RZ ;  /* 0x0000001415157210 */ /* 0x000fe40007f5e0ff */
[----:B------:R-:W-:-:S03]  /*21a0*/  IADD3.X R28, PT, PT, R27, R19, RZ, P0, !PT ;  /* 0x000000131b1c7210 */ /* 0x000fc600007fe4ff */
[----:B------:R-:W-:Y:S01]  /*21b0*/  IMAD.WIDE.U32 R18, R21, R23, RZ ;  /* 0x0000001715127225 */ /* 0x000fe200078e00ff */
[----:B------:R-:W-:-:S03]  /*21c0*/  IADD3.X R28, PT, PT, RZ, RZ, R28, P2, P1 ;  /* 0x000000ffff1c7210 */ /* 0x000fc600017e241c */
[----:B------:R-:W-:Y:S01]  /*21d0*/  IMAD R20, R21, R25, R19 ;  /* 0x0000001915147224 */ /* 0x000fe200078e0213 */
[----:B------:R-:W-:-:S03]  /*21e0*/  IADD3 R19, P0, PT, RZ, -R18, RZ ;  /* 0x80000012ff137210 */ /* 0x000fc60007f1e0ff */
[----:B------:R-:W-:-:S04]  /*21f0*/  IMAD R20, R28, R23, R20 ;  /* 0x000000171c147224 */ /* 0x000fc800078e0214 */
[----:B------:R-:W-:Y:S02]  /*2200*/  IMAD.X R27, RZ, RZ, ~R20, P0 ;  /* 0x000000ffff1b7224 */ /* 0x000fe400000e0e14 */
[----:B------:R-:W-:-:S04]  /*2210*/  IMAD.HI.U32 R20, R21, R19, RZ ;  /* 0x0000001315147227 */ /* 0x000fc800078e00ff */
[-C--:B------:R-:W-:Y:S02]  /*2220*/  IMAD R18, R28, R27.reuse, RZ ;  /* 0x0000001b1c127224 */ /* 0x080fe400078e02ff */
[----:B------:R-:W-:-:S04]  /*2230*/  IMAD.WIDE.U32 R20, P0, R21, R27, R20 ;  /* 0x0000001b15147225 */ /* 0x000fc80007800014 */
[----:B------:R-:W-:-:S04]  /*2240*/  IMAD.HI.U32 R27, R28, R27, RZ ;  /* 0x0000001b1c1b7227 */ /* 0x000fc800078e00ff */
[----:B------:R-:W-:-:S04]  /*2250*/  IMAD.HI.U32 R21, P1, R28, R19, R20 ;  /* 0x000000131c157227 */ /* 0x000fc80007820014 */
[----:B------:R-:W-:Y:S01]  /*2260*/  IMAD.X R28, R27, 0x1, R28, P0 ;  /* 0x000000011b1c7824 */ /* 0x000fe200000e061c */
[----:B------:R-:W-:Y:S01]  /*2270*/  IADD3 R21, P2, PT, R18, R21, RZ ;  /* 0x0000001512157210 */ /* 0x000fe20007f5e0ff */
[----:B------:R-:W-:-:S04]  /*2280*/  IMAD.MOV.U32 R19, RZ, RZ, RZ ;  /* 0x000000ffff137224 */ /* 0x000fc800078e00ff */
[----:B------:R-:W-:-:S04]  /*2290*/  IMAD.HI.U32 R18, R21, R24, RZ ;  /* 0x0000001815127227 */ /* 0x000fc800078e00ff */
[----:B------:R-:W-:Y:S01]  /*22a0*/  IMAD.WIDE.U32 R18, R21, R26, R18 ;  /* 0x0000001a15127225 */ /* 0x000fe200078e0012 */
[----:B------:R-:W-:-:S05]  /*22b0*/  IADD3.X R21, PT, PT, RZ, RZ, R28, P2, P1 ;  /* 0x000000ffff157210 */ /* 0x000fca00017e241c */
[----:B------:R-:W-:-:S04]  /*22c0*/  IMAD.HI.U32 R18, P0, R21, R24, R18 ;  /* 0x0000001815127227 */ /* 0x000fc80007800012 */
[CC--:B------:R-:W-:Y:S02]  /*22d0*/  IMAD R19, R21.reuse, R26.reuse, RZ ;  /* 0x0000001a15137224 */ /* 0x0c0fe400078e02ff */
[----:B------:R-:W-:-:S03]  /*22e0*/  IMAD.HI.U32 R20, R21, R26, RZ ;  /* 0x0000001a15147227 */ /* 0x000fc600078e00ff */
[----:B------:R-:W-:Y:S01]  /*22f0*/  IADD3 R28, P1, PT, R19, R18, RZ ;  /* 0x00000012131c7210 */ /* 0x000fe20007f3e0ff */
[----:B------:R-:W-:-:S04]  /*2300*/  IMAD.X R20, RZ, RZ, R20, P0 ;  /* 0x000000ffff147224 */ /* 0x000fc800000e0614 */
[----:B------:R-:W-:-:S04]  /*2310*/  IMAD.WIDE.U32 R18, R28, R23, RZ ;  /* 0x000000171c127225 */ /* 0x000fc800078e00ff */
[----:B------:R-:W-:Y:S01]  /*2320*/  IMAD.X R20, RZ, RZ, R20, P1 ;  /* 0x000000ffff147224 */ /* 0x000fe200008e0614 */
[----:B------:R-:W-:Y:S01]  /*2330*/  IADD3 R21, P1, PT, -R18, R24, RZ ;  /* 0x0000001812157210 */ /* 0x000fe20007f3e1ff */
[----:B------:R-:W-:-:S03]  /*2340*/  IMAD R28, R28, R25, R19 ;  /* 0x000000191c1c7224 */ /* 0x000fc600078e0213 */
[-C--:B------:R-:W-:Y:S01]  /*2350*/  ISETP.GE.U32.AND P0, PT, R21, R23.reuse, PT ;  /* 0x000000171500720c */ /* 0x080fe20003f06070 */
[----:B------:R-:W-:-:S05]  /*2360*/  IMAD R19, R20, R23, R28 ;  /* 0x0000001714137224 */ /* 0x000fca00078e021c */
[----:B------:R-:W-:Y:S01]  /*2370*/  IADD3.X R26, PT, PT, ~R19, R26, RZ, P1, !PT ;  /* 0x0000001a131a7210 */ /* 0x000fe20000ffe5ff */
[----:B------:R-:W-:Y:S01]  /*2380*/  IMAD.MOV.U32 R19, RZ, RZ, 0x0 ;  /* 0x00000000ff137424 */ /* 0x000fe200078e00ff */
[----:B------:R-:W-:Y:S02]  /*2390*/  IADD3 R18, P1, PT, -R23, R21, RZ ;  /* 0x0000001517127210 */ /* 0x000fe40007f3e1ff */
[----:B------:R-:W-:-:S03]  /*23a0*/  ISETP.GE.U32.AND.EX P0, PT, R26, R25, PT, P0 ;  /* 0x000000191a00720c */ /* 0x000fc60003f06100 */
[----:B------:R-:W-:Y:S01]  /*23b0*/  IMAD.X R24, R26, 0x1, ~R25, P1 ;  /* 0x000000011a187824 */ /* 0x000fe200008e0e19 */
[----:B------:R-:W-:Y:S02]  /*23c0*/  SEL R18, R18, R21, P0 ;  /* 0x0000001512127207 */ /* 0x000fe40000000000 */
[----:B------:R-:W-:Y:S02]  /*23d0*/  ISETP.NE.U32.AND P1, PT, R23, RZ, PT ;  /* 0x000000ff1700720c */ /* 0x000fe40003f25070 */
[----:B------:R-:W-:Y:S01]  /*23e0*/  SEL R24, R24, R26, P0 ;  /* 0x0000001a18187207 */ /* 0x000fe20000000000 */
[C---:B------:R-:W-:Y:S01]  /*23f0*/  IMAD.IADD R20, R18.reuse, 0x1, -R23 ;  /* 0x0000000112147824 */ /* 0x040fe200078e0a17 */
[----:B------:R-:W-:Y:S02]  /*2400*/  ISETP.GE.U32.AND P0, PT, R18, R23, PT ;  /* 0x000000171200720c */ /* 0x000fe40003f06070 */
[----:B------:R-:W-:Y:S02]  /*2410*/  ISETP.NE.AND.EX P1, PT, R25, RZ, PT, P1 ;  /* 0x000000ff1900720c */ /* 0x000fe40003f25310 */
[----:B------:R-:W-:-:S04]  /*2420*/  ISETP.GE.U32.AND.EX P0, PT, R24, R25, PT, P0 ;  /* 0x000000191800720c */ /* 0x000fc80003f06100 */
[----:B------:R-:W-:Y:S01]  /*2430*/  SEL R20, R20, R18, P0 ;  /* 0x0000001214147207 */ /* 0x000fe20000000000 */
[----:B------:R-:W-:-:S03]  /*2440*/  IMAD.MOV.U32 R18, RZ, RZ, R10 ;  /* 0x000000ffff127224 */ /* 0x000fc600078e000a */
[----:B------:R-:W-:Y:S01]  /*2450*/  SEL R20, R20, 0xffffffff, P1 ;  /* 0xffffffff14147807 */ /* 0x000fe20000800000 */
[----:B------:R-:W-:Y:S06]  /*2460*/  RET.REL.NODEC R18 `(_Z10gol_kernelPhmmS_P17curandStateXORWOW) ;  /* 0xffffffd812e47950 */ /* 0x000fec0003c3ffff */
.L_x_25:
[----:B------:R-:W-:-:S00]  /*2470*/  BRA `(.L_x_25) ;  /* 0xfffffffc00fc7947 */ /* 0x000fc0000383ffff */
[----:B------:R-:W-:-:S00]  /*2480*/  NOP ;  /* 0x0000000000007918 */ /* 0x000fc00000000000 */
[----:B------:R-:W-:-:S00]  /*2490*/  NOP ;  /* 0x0000000000007918 */ /* 0x000fc00000000000 */
[----:B------:R-:W-:-:S00]  /*24a0*/  NOP ;  /* 0x0000000000007918 */ /* 0x000fc00000000000 */
[----:B------:R-:W-:-:S00]  /*24b0*/  NOP ;  /* 0x0000000000007918 */ /* 0x000fc00000000000 */
[----:B------:R-:W-:-:S00]  /*24c0*/  NOP ;  /* 0x0000000000007918 */ /* 0x000fc00000000000 */
[----:B------:R-:W-:-:S00]  /*24d0*/  NOP ;  /* 0x0000000000007918 */ /* 0x000fc00000000000 */
[----:B------:R-:W-:-:S00]  /*24e0*/  NOP ;  /* 0x0000000000007918 */ /* 0x000fc00000000000 */
[----:B------:R-:W-:-:S00]  /*24f0*/  NOP ;  /* 0x0000000000007918 */ /* 0x000fc00000000000 */
.L_x_36:


//--------------------- .text._Z10init_stuffP17curandStateXORWOW --------------------------
	.section	.text._Z10init_stuffP17curandStateXORWOW,"ax",@progbits
	.align	128
        .global         _Z10init_stuffP17curandStateXORWOW
        .type           _Z10init_stuffP17curandStateXORWOW,@function
        .size           _Z10init_stuffP17curandStateXORWOW,(.L_x_38 - _Z10init_stuffP17curandStateXORWOW)
        .other          _Z10init_stuffP17curandStateXORWOW,@"STO_CUDA_ENTRY STV_DEFAULT"
_Z10init_stuffP17curandStateXORWOW:
.text._Z10init_stuffP17curandStateXORWOW:
[----:B------:R-:W-:Y:S01]  /*0000*/  LDC R1, c[0x0][0x37c] ;  /* 0x0000df00ff017b82 */ /* 0x000fe20000000800 */
[----:B------:R-:W0:Y:S07]  /*0010*/  S2R R0, SR_TID.X ;  /* 0x0000000000007919 */ /* 0x000e2e0000002100 */
[----:B------:R-:W0:Y:S01]  /*0020*/  S2UR UR6, SR_CTAID.X ;  /* 0x00000000000679c3 */ /* 0x000e220000002500 */
[----:B------:R-:W1:Y:S01]  /*0030*/  LDCU.64 UR4, c[0x0][0x358] ;  /* 0x00006b00ff0477ac */ /* 0x000e620008000a00 */
[----:B------:R-:W-:Y:S01]  /*0040*/  IMAD.MOV.U32 R2, RZ, RZ, -0x521c20b8 ;  /* 0xade3df48ff027424 */ /* 0x000fe200078e00ff */
[----:B------:R-:W-:Y:S01]  /*0050*/  BSSY.RECONVERGENT B0, `(.L_x_26) ;  /* 0x00000df000007945 */ /* 0x000fe20003800200 */
[----:B------:R-:W-:-:S02]  /*0060*/  IMAD.MOV.U32 R3, RZ, RZ, -0x24b72fbb ;  /* 0xdb48d045ff037424 */ /* 0x000fc400078e00ff */
[----:B------:R-:W-:Y:S02]  /*0070*/  IMAD.MOV.U32 R4, RZ, RZ, -0x3988a92b ;  /* 0xc67756d5ff047424 */ /* 0x000fe400078e00ff */
[----:B------:R-:W0:Y:S01]  /*0080*/  LDC R13, c[0x0][0x360] ;  /* 0x0000d800ff0d7b82 */ /* 0x000e220000000800 */
[----:B------:R-:W-:Y:S02]  /*0090*/  IMAD.MOV.U32 R5, RZ, RZ, -0x75bd8fc ;  /* 0xf8a42704ff057424 */ /* 0x000fe400078e00ff */
[----:B------:R-:W-:Y:S02]  /*00a0*/  IMAD.MOV.U32 R8, RZ, RZ, -0x23270784 ;  /* 0xdcd8f87cff087424 */ /* 0x000fe400078e00ff */
[----:B------:R-:W-:-:S03]  /*00b0*/  IMAD.MOV.U32 R9, RZ, RZ, -0x2bbabdb7 ;  /* 0xd4454249ff097424 */ /* 0x000fc600078e00ff */
[----:B------:R-:W2:Y:S01]  /*00c0*/  LDC.64 R6, c[0x0][0x380] ;  /* 0x0000e000ff067b82 */ /* 0x000ea20000000a00 */
[----:B0-----:R-:W-:-:S05]  /*00d0*/  IMAD R13, R13, UR6, R0 ;  /* 0x000000060d0d7c24 */ /* 0x001fca000f8e0200 */
[C---:B------:R-:W-:Y:S01]  /*00e0*/  ISETP.NE.AND P0, PT, R13.reuse, RZ, PT ;  /* 0x000000ff0d00720c */ /* 0x040fe20003f05270 */
[----:B--2---:R-:W-:-:S05]  /*00f0*/  IMAD.WIDE R6, R13, 0x30, R6 ;  /* 0x000000300d067825 */ /* 0x004fca00078e0206 */
[----:B-1----:R0:W-:Y:S04]  /*0100*/  STG.E.64 desc[UR4][R6.64], R2 ;  /* 0x0000000206007986 */ /* 0x0021e8000c101b04 */
[----:B------:R0:W-:Y:S04]  /*0110*/  STG.E.64 desc[UR4][R6.64+0x8], R4 ;  /* 0x0000080406007986 */ /* 0x0001e8000c101b04 */
[----:B------:R0:W-:Y:S01]  /*0120*/  STG.E.64 desc[UR4][R6.64+0x10], R8 ;  /* 0x0000100806007986 */ /* 0x0001e2000c101b04 */
[----:B------:R-:W-:Y:S05]  /*0130*/  @!P0 BRA `(.L_x_27) ;  /* 0x0000000c00408947 */ /* 0x000fea0003800000 */
[----:B------:R-:W-:Y:S01]  /*0140*/  SHF.R.S32.HI R0, RZ, 0x1f, R13 ;  /* 0x0000001fff007819 */ /* 0x000fe2000001140d */
[----:B------:R-:W-:-:S07]  /*0150*/  IMAD.MOV.U32 R12, RZ, RZ, RZ ;  /* 0x000000ffff0c7224 */ /* 0x000fce00078e00ff */
.L_x_33:
[----:B0-----:R-:W-:Y:S01]  /*0160*/  LOP3.LUT R2, R13, 0x3, RZ, 0xc0, !PT ;  /* 0x000000030d027812 */ /* 0x001fe200078ec0ff */
[----:B------:R-:W-:Y:S03]  /*0170*/  BSSY.RECONVERGENT B1, `(.L_x_28) ;  /* 0x00000c6000017945 */ /* 0x000fe60003800200 */
[----:B------:R-:W-:-:S04]  /*0180*/  ISETP.NE.U32.AND P0, PT, R2, RZ, PT ;  /* 0x000000ff0200720c */ /* 0x000fc80003f05070 */
[----:B------:R-:W-:-:S13]  /*0190*/  ISETP.NE.AND.EX P0, PT, RZ, RZ, PT, P0 ;  /* 0x000000ffff00720c */ /* 0x000fda0003f05300 */
[----:B------:R-:W-:Y:S05]  /*01a0*/  @!P0 BRA `(.L_x_29) ;  /* 0x0000000c00088947 */ /* 0x000fea0003800000 */
[----:B------:R-:W0:Y:S01]  /*01b0*/  LDC.64 R8, c[0x4][RZ] ;  /* 0x01000000ff087b82 */ /* 0x000e220000000a00 */
[----:B------:R-:W-:Y:S02]  /*01c0*/  IMAD.MOV.U32 R14, RZ, RZ, RZ ;  /* 0x000000ffff0e7224 */ /* 0x000fe400078e00ff */
[----:B0-----:R-:W-:-:S07]  /*01d0*/  IMAD.WIDE.U32 R8, R12, 0xc80, R8 ;  /* 0x00000c800c087825 */ /* 0x001fce00078e0008 */
.L_x_32:
[----:B0-----:R-:W-:Y:S01]  /*01e0*/  IMAD.MOV.U32 R15, RZ, RZ, RZ ;  /* 0x000000ffff0f7224 */ /* 0x001fe200078e00ff */
[----:B------:R-:W-:Y:S01]  /*01f0*/  CS2R R2, SRZ ;  /* 0x0000000000027805 */ /* 0x000fe2000001ff00 */
[----:B------:R-:W-:Y:S01]  /*0200*/  IMAD.MOV.U32 R17, RZ, RZ, RZ ;  /* 0x000000ffff117224 */ /* 0x000fe200078e00ff */
[----:B------:R-:W-:-:S07]  /*0210*/  CS2R R4, SRZ ;  /* 0x0000000000047805 */ /* 0x000fce000001ff00 */
.L_x_31:
[----:B------:R-:W-:-:S05]  /*0220*/  IMAD.WIDE.U32 R10, R17, 0x4, R6 ;  /* 0x00000004110a7825 */ /* 0x000fca00078e0006 */
[----:B------:R0:W5:Y:S01]  /*0230*/  LDG.E R16, desc[UR4][R10.64+0x4] ;  /* 0x000004040a107981 */ /* 0x000162000c1e1900 */
[----:B------:R-:W-:-:S07]  /*0240*/  IMAD.MOV.U32 R19, RZ, RZ, RZ ;  /* 0x000000ffff137224 */ /* 0x000fce00078e00ff */
.L_x_30:
[----:B-----5:R-:W-:Y:S01]  /*0250*/  SHF.R.U32.HI R24, RZ, R19, R16 ;  /* 0x00000013ff187219 */ /* 0x020fe20000011610 */
[----:B0-----:R-:W-:-:S03]  /*0260*/  IMAD.SHL.U32 R10, R17, 0x20, RZ ;  /* 0x00000020110a7824 */ /* 0x001fc600078e00ff */
[----:B------:R-:W-:Y:S01]  /*0270*/  LOP3.LUT R11, R24, 0x1, RZ, 0xc0, !PT ;  /* 0x00000001180b7812 */ /* 0x000fe200078ec0ff */
[----:B------:R-:W-:-:S03]  /*0280*/  IMAD.IADD R10, R10, 0x1, R19 ;  /* 0x000000010a0a7824 */ /* 0x000fc600078e0213 */
[----:B------:R-:W-:Y:S01]  /*0290*/  ISETP.NE.U32.AND P0, PT, R11, 0x1, PT ;  /* 0x000000010b00780c */ /* 0x000fe20003f05070 */
[----:B------:R-:W-:-:S03]  /*02a0*/  IMAD R11, R10, 0x5, RZ ;  /* 0x000000050a0b7824 */ /* 0x000fc600078e02ff */
[----:B------:R-:W-:Y:S01]  /*02b0*/  R2P PR, R24, 0x7e ;  /* 0x0000007e18007804 */ /* 0x000fe20000000000 */
[----:B------:R-:W-:-:S08]  /*02c0*/  IMAD.WIDE.U32 R10, R11, 0x4, R8 ;  /* 0x000000040b0a7825 */ /* 0x000fd000078e0008 */
[----:B------:R-:W2:Y:S04]  /*02d0*/  @!P0 LDG.E R18, desc[UR4][R10.64] ;  /* 0x000000040a128981 */ /* 0x000ea8000c1e1900 */
[----:B------:R-:W3:Y:S04]  /*02e0*/  @!P0 LDG.E R20, desc[UR4][R10.64+0x10] ;  /* 0x000010040a148981 */ /* 0x000ee8000c1e1900 */
[----:B------:R-:W4:Y:S04]  /*02f0*/  @P1 LDG.E R22, desc[UR4][R10.64+0x14] ;  /* 0x000014040a161981 */ /* 0x000f28000c1e1900 */
[----:B------:R-:W4:Y:S04]  /*0300*/  @P2 LDG.E R26, desc[UR4][R10.64+0x28] ;  /* 0x000028040a1a2981 */ /* 0x000f28000c1e1900 */
[----:B------:R-:W4:Y:S04]  /*0310*/  @!P0 LDG.E R21, desc[UR4][R10.64+0x4] ;  /* 0x000004040a158981 */ /* 0x000f28000c1e1900 */
[----:B------:R-:W4:Y:S04]  /*0320*/  @!P0 LDG.E R23, desc[UR4][R10.64+0xc] ;  /* 0x00000c040a178981 */ /* 0x000f28000c1e1900 */
[----:B------:R-:W4:Y:S04]  /*0330*/  @P1 LDG.E R25, desc[UR4][R10.64+0x18] ;  /* 0x000018040a191981 */ /* 0x000f28000c1e1900 */
[----:B------:R-:W4:Y:S04]  /*0340*/  @P3 LDG.E R28, desc[UR4][R10.64+0x3c] ;  /* 0x00003c040a1c3981 */ /* 0x000f28000c1e1900 */
[----:B------:R-:W4:Y:S01]  /*0350*/  @P6 LDG.E R27, desc[UR4][R10.64+0x7c] ;  /* 0x00007c040a1b6981 */ /* 0x000f22000c1e1900 */
[----:B--2---:R-:W-:-:S03]  /*0360*/  @!P0 LOP3.LUT R15, R15, R18, RZ, 0x3c, !PT ;  /* 0x000000120f0f8212 */ /* 0x004fc600078e3cff */
[----:B------:R-:W2:Y:S01]  /*0370*/  @!P0 LDG.E R18, desc[UR4][R10.64+0x8] ;  /* 0x000008040a128981 */ /* 0x000ea2000c1e1900 */
[----:B---3--:R-:W-:-:S03]  /*0380*/  @!P0 LOP3.LUT R3, R3, R20, RZ, 0x3c, !PT ;  /* 0x0000001403038212 */ /* 0x008fc600078e3cff */
[----:B------:R-:W3:Y:S01]  /*0390*/  @P1 LDG.E R20, desc[UR4][R10.64+0x24] ;  /* 0x000024040a141981 */ /* 0x000ee2000c1e1900 */
[----:B----4-:R-:W-:-:S03]  /*03a0*/  @P1 LOP3.LUT R15, R15, R22, RZ, 0x3c, !PT ;  /* 0x000000160f0f1212 */ /* 0x010fc600078e3cff */
[----:B------:R-:W4:Y:S01]  /*03b0*/  @P2 LDG.E R22, desc[UR4][R10.64+0x38] ;  /* 0x000038040a162981 */ /* 0x000f22000c1e1900 */
[----:B------:R-:W-:-:S03]  /*03c0*/  @P2 LOP3.LUT R15, R15, R26, RZ, 0x3c, !PT ;  /* 0x0000001a0f0f2212 */ /* 0x000fc600078e3cff */
[----:B------:R-:W4:Y:S01]  /*03d0*/  @P4 LDG.E R26, desc[UR4][R10.64+0x50] ;  /* 0x000050040a1a4981 */ /* 0x000f22000c1e1900 */
[----:B------:R-:W-:-:S03]  /*03e0*/  @!P0 LOP3.LUT R4, R4, R21, RZ, 0x3c, !PT ;  /* 0x0000001504048212 */ /* 0x000fc600078e3cff */
[----:B------:R-:W4:Y:S01]  /*03f0*/  @P1 LDG.E R21, desc[UR4][R10.64+0x20] ;  /* 0x000020040a151981 */ /* 0x000f22000c1e1900 */
[----:B------:R-:W-:-:S03]  /*0400*/  @!P0 LOP3.LUT R2, R2, R23, RZ, 0x3c, !PT ;  /* 0x0000001702028212 */ /* 0x000fc600078e3cff */
[----:B------:R-:W4:Y:S01]  /*0410*/  @P2 LDG.E R23, desc[UR4][R10.64+0x2c] ;  /* 0x00002c040a172981 */ /* 0x000f22000c1e1900 */
[----:B------:R-:W-:-:S03]  /*0420*/  @P1 LOP3.LUT R4, R4, R25, RZ, 0x3c, !PT ;  /* 0x0000001904041212 */ /* 0x000fc600078e3cff */
[----:B------:R-:W4:Y:S01]  /*0430*/  @P2 LDG.E R25, desc[UR4][R10.64+0x34] ;  /* 0x000034040a192981 */ /* 0x000f22000c1e1900 */
[----:B--2---:R-:W-:-:S03]  /*0440*/  @!P0 LOP3.LUT R5, R5, R18, RZ, 0x3c, !PT ;  /* 0x0000001205058212 */ /* 0x004fc600078e3cff */
[----:B------:R-:W2:Y:S01]  /*0450*/  @P1 LDG.E R18, desc[UR4][R10.64+0x1c] ;  /* 0x00001c040a121981 */ /* 0x000ea2000c1e1900 */
[----:B---3--:R-:W-:-:S03]  /*0460*/  @P1 LOP3.LUT R3, R3, R20, RZ, 0x3c, !PT ;  /* 0x0000001403031212 */ /* 0x008fc600078e3cff */
[----:B------:R-:W3:Y:S01]  /*0470*/  @P2 LDG.E R20, desc[UR4][R10.64+0x30] ;  /* 0x000030040a142981 */ /* 0x000ee2000c1e1900 */
[----:B----4-:R-:W-:-:S03]  /*0480*/  @P2 LOP3.LUT R3, R3, R22, RZ, 0x3c, !PT ;  /* 0x0000001603032212 */ /* 0x010fc600078e3cff */
[----:B------:R-:W4:Y:S01]  /*0490*/  @P3 LDG.E R22, desc[UR4][R10.64+0x4c] ;  /* 0x00004c040a163981 */ /* 0x000f22000c1e1900 */
[----:B------:R-:W-:-:S04]  /*04a0*/  @P3 LOP3.LUT R15, R15, R28, RZ, 0x3c, !PT ;  /* 0x0000001c0f0f3212 */ /* 0x000fc800078e3cff */
[----:B------:R-:W-:Y:S02]  /*04b0*/  @P4 LOP3.LUT R15, R15, R26, RZ, 0x3c, !PT ;  /* 0x0000001a0f0f4212 */ /* 0x000fe400078e3cff */
[----:B------:R-:W-:Y:S01]  /*04c0*/  @P1 LOP3.LUT R2, R2, R21, RZ, 0x3c, !PT ;  /* 0x0000001502021212 */ /* 0x000fe200078e3cff */
[----:B------:R-:W4:Y:S04]  /*04d0*/  @P5 LDG.E R26, desc[UR4][R10.64+0x64] ;  /* 0x000064040a1a5981 */ /* 0x000f28000c1e1900 */
[----:B------:R-:W4:Y:S01]  /*04e0*/  @P3 LDG.E R21, desc[UR4][R10.64+0x40] ;  /* 0x000040040a153981 */ /* 0x000f22000c1e1900 */
[----:B------:R-:W-:Y:S02]  /*04f0*/  @P2 LOP3.LUT R4, R4, R23, RZ, 0x3c, !PT ;  /* 0x0000001704042212 */ /* 0x000fe400078e3cff */
[----:B------:R-:W-:Y:S01]  /*0500*/  @P2 LOP3.LUT R2, R2, R25, RZ, 0x3c, !PT ;  /* 0x0000001902022212 */ /* 0x000fe200078e3cff */
[----:B------:R-:W4:Y:S04]  /*0510*/  @P3 LDG.E R23, desc[UR4][R10.64+0x48] ;  /* 0x000048040a173981 */ /* 0x000f28000c1e1900 */
[----:B------:R-:W4:Y:S01]  /*0520*/  @P4 LDG.E R25, desc[UR4][R10.64+0x54] ;  /* 0x000054040a194981 */ /* 0x000f22000c1e1900 */
[----:B--2---:R-:W-:-:S03]  /*0530*/  @P1 LOP3.LUT R5, R5, R18, RZ, 0x3c, !PT ;  /* 0x0000001205051212 */ /* 0x004fc600078e3cff */
[----:B------:R-:W2:Y:S01]  /*0540*/  @P3 LDG.E R18, desc[UR4][R10.64+0x44] ;  /* 0x000044040a123981 */ /* 0x000ea2000c1e1900 */
[----:B---3--:R-:W-:-:S03]  /*0550*/  @P2 LOP3.LUT R5, R5, R20, RZ, 0x3c, !PT ;  /* 0x0000001405052212 */ /* 0x008fc600078e3cff */
[----:B------:R-:W3:Y:S01]  /*0560*/  @P4 LDG.E R20, desc[UR4][R10.64+0x58] ;  /* 0x000058040a144981 */ /* 0x000ee2000c1e1900 */
[----:B----4-:R-:W-:-:S03]  /*0570*/  @P3 LOP3.LUT R3, R3, R22, RZ, 0x3c, !PT ;  /* 0x0000001603033212 */ /* 0x010fc600078e3cff */
[----:B------:R-:W4:Y:S01]  /*0580*/  @P4 LDG.E R22, desc[UR4][R10.64+0x60] ;  /* 0x000060040a164981 */ /* 0x000f22000c1e1900 */
[----:B------:R-:W-:Y:S02]  /*0590*/  LOP3.LUT P0, RZ, R24, 0x80, RZ, 0xc0, !PT ;  /* 0x0000008018ff7812 */ /* 0x000fe4000780c0ff */
[----:B------:R-:W-:Y:S02]  /*05a0*/  @P5 LOP3.LUT R15, R15, R26, RZ, 0x3c, !PT ;  /* 0x0000001a0f0f5212 */ /* 0x000fe400078e3cff */
[----:B------:R-:W4:Y:S01]  /*05b0*/  @P6 LDG.E R26, desc[UR4][R10.64+0x78] ;  /* 0x000078040a1a6981 */ /* 0x000f22000c1e1900 */
[----:B------:R-:W-:-:S03]  /*05c0*/  @P3 LOP3.LUT R4, R4, R21, RZ, 0x3c, !PT ;  /* 0x0000001504043212 */ /* 0x000fc600078e3cff */
[----:B------:R-:W4:Y:S01]  /*05d0*/  @P4 LDG.E R21, desc[UR4][R10.64+0x5c] ;  /* 0x00005c040a154981 */ /* 0x000f22000c1e1900 */
[----:B------:R-:W-:-:S03]  /*05e0*/  @P3 LOP3.LUT R2, R2, R23, RZ, 0x3c, !PT ;  /* 0x0000001702023212 */ /* 0x000fc600078e3cff */
[----:B------:R-:W4:Y:S01]  /*05f0*/  @P5 LDG.E R23, desc[UR4][R10.64+0x68] ;  /* 0x000068040a175981 */ /* 0x000f22000c1e1900 */
[----:B------:R-:W-:-:S03]  /*0600*/  @P4 LOP3.LUT R4, R4, R25, RZ, 0x3c, !PT ;  /* 0x0000001904044212 */ /* 0x000fc600078e3cff */
[----:B------:R-:W4:Y:S01]  /*0610*/  @P5 LDG.E R25, desc[UR4][R10.64+0x70] ;  /* 0x000070040a195981 */ /* 0x000f22000c1e1900 */
[----:B--2---:R-:W-:-:S03]  /*0620*/  @P3 LOP3.LUT R5, R5, R18, RZ, 0x3c, !PT ;  /* 0x0000001205053212 */ /* 0x004fc600078e3cff */
[----:B------:R-:W2:Y:S01]  /*0630*/  @P5 LDG.E R18, desc[UR4][R10.64+0x6c] ;  /* 0x00006c040a125981 */ /* 0x000ea2000c1e1900 */
[----:B---3--:R-:W-:-:S03]  /*0640*/  @P4 LOP3.LUT R5, R5, R20, RZ, 0x3c, !PT ;  /* 0x0000001405054212 */ /* 0x008fc600078e3cff */
[----:B------:R-:W3:Y:S01]  /*0650*/  @P5 LDG.E R20, desc[UR4][R10.64+0x74] ;  /* 0x000074040a145981 */ /* 0x000ee2000c1e1900 */
[----:B----4-:R-:W-:-:S03]  /*0660*/  @P4 LOP3.LUT R3, R3, R22, RZ, 0x3c, !PT ;  /* 0x0000001603034212 */ /* 0x010fc600078e3cff */
[----:B------:R-:W4:Y:S01]  /*0670*/  @P0 LDG.E R22, desc[UR4][R10.64+0x8c] ;  /* 0x00008c040a160981 */ /* 0x000f22000c1e1900 */
[----:B------:R-:W-:-:S03]  /*0680*/  @P6 LOP3.LUT R15, R15, R26, RZ, 0x3c, !PT ;  /* 0x0000001a0f0f6212 */ /* 0x000fc600078e3cff */
        /* <DEDUP_REMOVED lines=13> */
[----:B------:R-:W-:Y:S02]  /*0760*/  @P6 LOP3.LUT R4, R4, R27, RZ, 0x3c, !PT ;  /* 0x0000001b04046212 */ /* 0x000fe400078e3cff */
[----:B------:R-:W-:Y:S02]  /*0770*/  @P6 LOP3.LUT R2, R2, R21, RZ, 0x3c, !PT ;  /* 0x0000001502026212 */ /* 0x000fe400078e3cff */
[----:B------:R-:W-:Y:S02]  /*0780*/  @P0 LOP3.LUT R4, R4, R23, RZ, 0x3c, !PT ;  /* 0x0000001704040212 */ /* 0x000fe400078e3cff */
[----:B------:R-:W-:Y:S02]  /*0790*/  @P0 LOP3.LUT R2, R2, R25, RZ, 0x3c, !PT ;  /* 0x0000001902020212 */ /* 0x000fe400078e3cff */
[----:B--2---:R-:W-:Y:S02]  /*07a0*/  @P6 LOP3.LUT R5, R5, R18, RZ, 0x3c, !PT ;  /* 0x0000001205056212 */ /* 0x004fe400078e3cff */
[----:B---3--:R-:W-:-:S02]  /*07b0*/  @P6 LOP3.LUT R3, R3, R20, RZ, 0x3c, !PT ;  /* 0x0000001403036212 */ /* 0x008fc400078e3cff */
[----:B----4-:R-:W-:Y:S02]  /*07c0*/  @P0 LOP3.LUT R5, R5, R22, RZ, 0x3c, !PT ;  /* 0x0000001605050212 */ /* 0x010fe400078e3cff */
[----:B------:R-:W-:Y:S02]  /*07d0*/  @P0 LOP3.LUT R3, R3, R26, RZ, 0x3c, !PT ;  /* 0x0000001a03030212 */ /* 0x000fe400078e3cff */
[----:B------:R-:W-:-:S13]  /*07e0*/  R2P PR, R24.B1, 0x7f ;  /* 0x0000007f18007804 */ /* 0x000fda0000001000 */
[----:B------:R-:W2:Y:S04]  /*07f0*/  @P0 LDG.E R18, desc[UR4][R10.64+0xa0] ;  /* 0x0000a0040a120981 */ /* 0x000ea8000c1e1900 */
[----:B------:R-:W3:Y:S04]  /*0800*/  @P1 LDG.E R22, desc[UR4][R10.64+0xb4] ;  /* 0x0000b4040a161981 */ /* 0x000ee8000c1e1900 */
[----:B------:R-:W4:Y:S04]  /*0810*/  @P2 LDG.E R26, desc[UR4][R10.64+0xc8] ;  /* 0x0000c8040a1a2981 */ /* 0x000f28000c1e1900 */
[----:B------:R-:W4:Y:S04]  /*0820*/  @P3 LDG.E R28, desc[UR4][R10.64+0xdc] ;  /* 0x0000dc040a1c3981 */ /* 0x000f28000c1e1900 */
[----:B------:R-:W4:Y:S04]  /*0830*/  @P0 LDG.E R23, desc[UR4][R10.64+0xa4] ;  /* 0x0000a4040a170981 */ /* 0x000f28000c1e1900 */
[----:B------:R-:W4:Y:S04]  /*0840*/  @P0 LDG.E R20, desc[UR4][R10.64+0xa8] ;  /* 0x0000a8040a140981 */ /* 0x000f28000c1e1900 */
[----:B------:R-:W4:Y:S04]  /*0850*/  @P4 LDG.E R25, desc[UR4][R10.64+0xf0] ;  /* 0x0000f0040a194981 */ /* 0x000f28000c1e1900 */
        /* <DEDUP_REMOVED lines=21> */
[----:B------:R-:W-:Y:S02]  /*09b0*/  LOP3.LUT P0, RZ, R24, 0x8000, RZ, 0xc0, !PT ;  /* 0x0000800018ff7812 */ /* 0x000fe4000780c0ff */
[----:B----4-:R-:W-:Y:S01]  /*09c0*/  @P5 LOP3.LUT R15, R15, R26, RZ, 0x3c, !PT ;  /* 0x0000001a0f0f5212 */ /* 0x010fe200078e3cff */
[----:B------:R-:W4:Y:S04]  /*09d0*/  @P3 LDG.E R24, desc[UR4][R10.64+0xe4] ;  /* 0x0000e4040a183981 */ /* 0x000f28000c1e1900 */
[----:B------:R-:W2:Y:S01]  /*09e0*/  @P6 LDG.E R26, desc[UR4][R10.64+0x118] ;  /* 0x000118040a1a6981 */ /* 0x000ea2000c1e1900 */
        /* <DEDUP_REMOVED lines=8> */
[----:B---3--:R-:W-:-:S03]  /*0a70*/  @P2 LOP3.LUT R3, R3, R22, RZ, 0x3c, !PT ;  /* 0x0000001603032212 */ /* 0x008fc600078e3cff */
[----:B------:R-:W3:Y:S01]  /*0a80*/  @P4 LDG.E R22, desc[UR4][R10.64+0x100] ;  /* 0x000100040a164981 */ /* 0x000ee2000c1e1900 */
[----:B--2---:R-:W-:-:S03]  /*0a90*/  @P6 LOP3.LUT R15, R15, R26, RZ, 0x3c, !PT ;  /* 0x0000001a0f0f6212 */ /* 0x004fc600078e3cff */
[----:B------:R-:W2:Y:S01]  /*0aa0*/  @P0 LDG.E R26, desc[UR4][R10.64+0x12c] ;  /* 0x00012c040a1a0981 */ /* 0x000ea2000c1e1900 */
[----:B----4-:R-:W-:-:S03]  /*0ab0*/  @P2 LOP3.LUT R2, R2, R23, RZ, 0x3c, !PT ;  /* 0x0000001702022212 */ /* 0x010fc600078e3cff */
[----:B------:R-:W4:Y:S01]  /*0ac0*/  @P4 LDG.E R23, desc[UR4][R10.64+0xfc] ;  /* 0x0000fc040a174981 */ /* 0x000f22000c1e1900 */
[----:B------:R-:W-:-:S03]  /*0ad0*/  @P2 LOP3.LUT R5, R5, R20, RZ, 0x3c, !PT ;  /* 0x0000001405052212 */ /* 0x000fc600078e3cff */
[----:B------:R-:W4:Y:S01]  /*0ae0*/  @P4 LDG.E R20, desc[UR4][R10.64+0xf8] ;  /* 0x0000f8040a144981 */ /* 0x000f22000c1e1900 */
[----:B------:R-:W-:Y:S02]  /*0af0*/  @P3 LOP3.LUT R2, R2, R27, RZ, 0x3c, !PT ;  /* 0x0000001b02023212 */ /* 0x000fe400078e3cff */
[----:B------:R-:W-:Y:S01]  /*0b00*/  @P3 LOP3.LUT R4, R4, R25, RZ, 0x3c, !PT ;  /* 0x0000001904043212 */ /* 0x000fe200078e3cff */
[----:B------:R-:W4:Y:S01]  /*0b10*/  @P5 LDG.E R27, desc[UR4][R10.64+0x110] ;  /* 0x000110040a1b5981 */ /* 0x000f22000c1e1900 */
[----:B------:R-:W-:-:S03]  /*0b20*/  @P3 LOP3.LUT R5, R5, R24, RZ, 0x3c, !PT ;  /* 0x0000001805053212 */ /* 0x000fc600078e3cff */
[----:B------:R-:W4:Y:S04]  /*0b30*/  @P5 LDG.E R25, desc[UR4][R10.64+0x108] ;  /* 0x000108040a195981 */ /* 0x000f28000c1e1900 */
        /* <DEDUP_REMOVED lines=19> */
[----:B------:R-:W-:-:S05]  /*0c70*/  VIADD R19, R19, 0x10 ;  /* 0x0000001013137836 */ /* 0x000fca0000000000 */
[----:B------:R-:W-:Y:S02]  /*0c80*/  ISETP.NE.AND P1, PT, R19, 0x20, PT ;  /* 0x000000201300780c */ /* 0x000fe40003f25270 */
[----:B------:R-:W-:Y:S02]  /*0c90*/  @P5 LOP3.LUT R3, R3, R18, RZ, 0x3c, !PT ;  /* 0x0000001203035212 */ /* 0x000fe400078e3cff */
[----:B------:R-:W-:Y:S02]  /*0ca0*/  @P6 LOP3.LUT R4, R4, R21, RZ, 0x3c, !PT ;  /* 0x0000001504046212 */ /* 0x000fe400078e3cff */
[----:B---3--:R-:W-:-:S04]  /*0cb0*/  @P6 LOP3.LUT R3, R3, R22, RZ, 0x3c, !PT ;  /* 0x0000001603036212 */ /* 0x008fc800078e3cff */
[----:B--2---:R-:W-:Y:S02]  /*0cc0*/  @P0 LOP3.LUT R3, R3, R26, RZ, 0x3c, !PT ;  /* 0x0000001a03030212 */ /* 0x004fe400078e3cff */
[----:B----4-:R-:W-:Y:S02]  /*0cd0*/  @P6 LOP3.LUT R2, R2, R23, RZ, 0x3c, !PT ;  /* 0x0000001702026212 */ /* 0x010fe400078e3cff */
[----:B------:R-:W-:Y:S02]  /*0ce0*/  @P6 LOP3.LUT R5, R5, R20, RZ, 0x3c, !PT ;  /* 0x0000001405056212 */ /* 0x000fe400078e3cff */
[----:B------:R-:W-:Y:S02]  /*0cf0*/  @P0 LOP3.LUT R2, R2, R27, RZ, 0x3c, !PT ;  /* 0x0000001b02020212 */ /* 0x000fe400078e3cff */
[----:B------:R-:W-:Y:S02]  /*0d00*/  @P0 LOP3.LUT R4, R4, R25, RZ, 0x3c, !PT ;  /* 0x0000001904040212 */ /* 0x000fe400078e3cff */
[----:B------:R-:W-:Y:S01]  /*0d10*/  @P0 LOP3.LUT R5, R5, R24, RZ, 0x3c, !PT ;  /* 0x0000001805050212 */ /* 0x000fe200078e3cff */
[----:B------:R-:W-:Y:S06]  /*0d20*/  @P1 BRA `(.L_x_30) ;  /* 0xfffffff400481947 */ /* 0x000fec000383ffff */
[----:B------:R-:W-:-:S05]  /*0d30*/  VIADD R17, R17, 0x1 ;  /* 0x0000000111117836 */ /* 0x000fca0000000000 */
[----:B------:R-:W-:-:S13]  /*0d40*/  ISETP.NE.AND P0, PT, R17, 0x5, PT ;  /* 0x000000051100780c */ /* 0x000fda0003f05270 */
[----:B------:R-:W-:Y:S05]  /*0d50*/  @P0 BRA `(.L_x_31) ;  /* 0xfffffff400300947 */ /* 0x000fea000383ffff */
[----:B------:R0:W-:Y:S01]  /*0d60*/  STG.E.64 desc[UR4][R6.64+0x8], R4 ;  /* 0x0000080406007986 */ /* 0x0001e2000c101b04 */
[----:B------:R-:W-:Y:S01]  /*0d70*/  VIADD R14, R14, 0x1 ;  /* 0x000000010e0e7836 */ /* 0x000fe20000000000 */
[----:B------:R-:W-:Y:S02]  /*0d80*/  LOP3.LUT R11, R13, 0x3, RZ, 0xc0, !PT ;  /* 0x000000030d0b7812 */ /* 0x000fe400078ec0ff */
[----:B------:R0:W-:Y:S02]  /*0d90*/  STG.E.64 desc[UR4][R6.64+0x10], R2 ;  /* 0x0000100206007986 */ /* 0x0001e4000c101b04 */
[----:B------:R-:W-:Y:S02]  /*0da0*/  ISETP.GE.U32.AND P0, PT, R14, R11, PT ;  /* 0x0000000b0e00720c */ /* 0x000fe40003f06070 */
[----:B------:R0:W-:Y:S11]  /*0db0*/  STG.E desc[UR4][R6.64+0x4], R15 ;  /* 0x0000040f06007986 */ /* 0x0001f6000c101904 */
[----:B------:R-:W-:Y:S05]  /*0dc0*/  @!P0 BRA `(.L_x_32) ;  /* 0xfffffff400048947 */ /* 0x000fea000383ffff */
.L_x_29:
[----:B------:R-:W-:Y:S05]  /*0dd0*/  BSYNC.RECONVERGENT B1 ;  /* 0x0000000000017941 */ /* 0x000fea0003800200 */
.L_x_28:
[C---:B------:R-:W-:Y:S01]  /*0de0*/  ISETP.GT.U32.AND P0, PT, R13.reuse, 0x3, PT ;  /* 0x000000030d00780c */ /* 0x040fe20003f04070 */
[----:B------:R-:W-:Y:S01]  /*0df0*/  VIADD R12, R12, 0x1 ;  /* 0x000000010c0c7836 */ /* 0x000fe20000000000 */
[--C-:B------:R-:W-:Y:S02]  /*0e00*/  SHF.R.U64 R13, R13, 0x2, R0.reuse ;  /* 0x000000020d0d7819 */ /* 0x100fe40000001200 */
[----:B------:R-:W-:Y:S02]  /*0e10*/  ISETP.GT.U32.AND.EX P0, PT, R0, RZ, PT, P0 ;  /* 0x000000ff0000720c */ /* 0x000fe40003f04100 */
[----:B------:R-:W-:-:S11]  /*0e20*/  SHF.R.U32.HI R0, RZ, 0x2, R0 ;  /* 0x00000002ff007819 */ /* 0x000fd60000011600 */
[----:B------:R-:W-:Y:S05]  /*0e30*/  @P0 BRA `(.L_x_33) ;  /* 0xfffffff000c80947 */ /* 0x000fea000383ffff */
.L_x_27:
[----:B------:R-:W-:Y:S05]  /*0e40*/  BSYNC.RECONVERGENT B0 ;  /* 0x0000000000007941 */ /* 0x000fea0003800200 */
.L_x_26:
[----:B------:R-:W-:Y:S04]  /*0e50*/  STG.E.64 desc[UR4][R6.64+0x18], RZ ;  /* 0x000018ff06007986 */ /* 0x000fe8000c101b04 */
[----:B------:R-:W-:Y:S04]  /*0e60*/  STG.E desc[UR4][R6.64+0x20], RZ ;  /* 0x000020ff06007986 */ /* 0x000fe8000c101904 */
[----:B------:R-:W-:Y:S01]  /*0e70*/  STG.E.64 desc[UR4][R6.64+0x28], RZ ;  /* 0x000028ff06007986 */ /* 0x000fe2000c101b04 */
[----:B------:R-:W-:Y:S05]  /*0e80*/  EXIT ;  /* 0x000000000000794d */ /* 0x000fea0003800000 */
.L_x_34:
        /* <DEDUP_REMOVED lines=15> */
.L_x_38:


//--------------------- .nv.global.init           --------------------------
	.section	.nv.global.init,"aw",@progbits
	.align	4
.nv.global.init:
	.type		mrg32k3aM1SubSeq,@object
	.size		mrg32k3aM1SubSeq,(mrg32k3aM2SubSeq - mrg32k3aM1SubSeq)
mrg32k3aM1SubSeq:
        /*0000*/ 	.byte	0x0b, 0xcc, 0xee, 0x04, 0x73, 0x29, 0x8b, 0x6f, 0xf6, 0x53, 0x03, 0xf6, 0x23, 0xf6, 0xea, 0xda
        /* <DEDUP_REMOVED lines=125> */
	.type		mrg32k3aM2SubSeq,@object
	.size		mrg32k3aM2SubSeq,(mrg32k3aM1 - mrg32k3aM2SubSeq)
mrg32k3aM2SubSeq:
        /* <DEDUP_REMOVED lines=126> */
	.type		mrg32k3aM1,@object
	.size		mrg32k3aM1,(mrg32k3aM1Seq - mrg32k3aM1)
mrg32k3aM1:
        /* <DEDUP_REMOVED lines=144> */
	.type		mrg32k3aM1Seq,@object
	.size		mrg32k3aM1Seq,(mrg32k3aM2 - mrg32k3aM1Seq)
mrg32k3aM1Seq:
        /* <DEDUP_REMOVED lines=144> */
	.type		mrg32k3aM2,@object
	.size		mrg32k3aM2,(mrg32k3aM2Seq - mrg32k3aM2)
mrg32k3aM2:
        /* <DEDUP_REMOVED lines=144> */
	.type		mrg32k3aM2Seq,@object
	.size		mrg32k3aM2Seq,(precalc_xorwow_matrix - mrg32k3aM2Seq)
mrg32k3aM2Seq:
        /* <DEDUP_REMOVED lines=144> */
	.type		precalc_xorwow_matrix,@object
	.size		precalc_xorwow_matrix,(precalc_xorwow_offset_matrix - precalc_xorwow_matrix)
precalc_xorwow_matrix:
        /* <DEDUP_REMOVED lines=6400> */
	.type		precalc_xorwow_offset_matrix,@object
	.size		precalc_xorwow_offset_matrix,(.L_1 - precalc_xorwow_offset_matrix)
precalc_xorwow_offset_matrix:
        /* <DEDUP_REMOVED lines=6400> */
.L_1:


//--------------------- .nv.shared.reserved.0     --------------------------
	.section	.nv.shared.reserved.0,"aw",@nobits
	.weak		__nv_reservedSMEM_offset_0_alias
	.size		__nv_reservedSMEM_offset_0_alias, 0, 64
	.other		__nv_reservedSMEM_offset_0_alias,@"STO_CUDA_RESERVED_SHARED STV_DEFAULT"
__nv_reservedSMEM_offset_0_alias:
	.zero		0
	.zero		64


//--------------------- .nv.constant0._Z10gol_kernelPhmmS_P17curandStateXORWOW --------------------------
	.section	.nv.constant0._Z10gol_kernelPhmmS_P17curandStateXORWOW,"a",@progbits
	.sectionflags	@""
	.align	4
.nv.constant0._Z10gol_kernelPhmmS_P17curandStateXORWOW:
	.zero		936


//--------------------- .nv.constant0._Z10init_stuffP17curandStateXORWOW --------------------------
	.section	.nv.constant0._Z10init_stuffP17curandStateXORWOW,"a",@progbits
	.sectionflags	@""
	.align	4
.nv.constant0._Z10init_stuffP17curandStateXORWOW:
	.zero		904


//--------------------- SYMBOLS --------------------------

	.type		.nv.reservedSmem.offset0,@object
	.size		.nv.reservedSmem.offset0,0x4
